	.target	sm_90a

	.elftype	@"ET_EXEC"


//--------------------- .note.nv.tkinfo           --------------------------
	.section	.note.nv.tkinfo,"",@"SHT_NOTE"
	.sectionflags	@"SHF_NOTE_NV_TKINFO"
	.tkinfo
        /*0018*/ 	.word	0x00000002
        /*0030*/ 	.string	""
        /*0030*/ 	.string	"ptxas"
        /*0030*/ 	.string	"Cuda compilation tools, release 13.0, V13.0.88"
        /*0030*/ 	.string	"Build cuda_13.0.r13.0/compiler.36424714_0"
        /*0030*/ 	.string	"-arch sm_90a -m 64 "



//--------------------- .note.nv.cuinfo           --------------------------
	.section	.note.nv.cuinfo,"",@"SHT_NOTE"
	.sectionflags	@"SHF_NOTE_NV_CUINFO"
        /*0018*/ 	.short	0x0002
        /*001a*/ 	.short	0x005a
        /*001c*/ 	.short	0x0082
	.zero		2


//--------------------- .nv.info                  --------------------------
	.section	.nv.info,"",@"SHT_CUDA_INFO"
	.align	4


	//----- nvinfo : EIATTR_REGCOUNT
	.align		4
        /*0000*/ 	.byte	0x04, 0x2f
        /*0002*/ 	.short	(.L_16 - .L_15)
	.align		4
.L_15:
        /*0004*/ 	.word	index@(_ZN7cutlass13device_kernelINS_4fmha6kernel13FmhaKernelTmaINS1_10collective15FmhaMainloopTmaINS_10bfloat16_tEfN4cute5tupleIJNS7_1CILi64EEENS9_ILi128EEENS9_ILi224EEEEEENS4_12CausalFusionEJEEENS4_15FmhaFwdEpilogueIS6_fNS8_IJSA_SC_SB_EEEEEJEEEEEvNT_6ParamsE)
        /*0008*/ 	.word	0x000000ed


	//----- nvinfo : EIATTR_FRAME_SIZE
	.align		4
.L_16:
        /*000c*/ 	.byte	0x04, 0x11
        /*000e*/ 	.short	(.L_18 - .L_17)
	.align		4
.L_17:
        /*0010*/ 	.word	index@($__internal_0_$__cuda_sm20_rcp_rn_f32_slowpath)
        /*0014*/ 	.word	0x00000000


	//----- nvinfo : EIATTR_FRAME_SIZE
	.align		4
.L_18:
        /*0018*/ 	.byte	0x04, 0x11
        /*001a*/ 	.short	(.L_20 - .L_19)
	.align		4
.L_19:
        /*001c*/ 	.word	index@(_ZN7cutlass13device_kernelINS_4fmha6kernel13FmhaKernelTmaINS1_10collective15FmhaMainloopTmaINS_10bfloat16_tEfN4cute5tupleIJNS7_1CILi64EEENS9_ILi128EEENS9_ILi224EEEEEENS4_12CausalFusionEJEEENS4_15FmhaFwdEpilogueIS6_fNS8_IJSA_SC_SB_EEEEEJEEEEEvNT_6ParamsE)
        /*0020*/ 	.word	0x00000000


	//----- nvinfo : EIATTR_MIN_STACK_SIZE
	.align		4
.L_20:
        /*0024*/ 	.byte	0x04, 0x12
        /*0026*/ 	.short	(.L_22 - .L_21)
	.align		4
.L_21:
        /*0028*/ 	.word	index@(_ZN7cutlass13device_kernelINS_4fmha6kernel13FmhaKernelTmaINS1_10collective15FmhaMainloopTmaINS_10bfloat16_tEfN4cute5tupleIJNS7_1CILi64EEENS9_ILi128EEENS9_ILi224EEEEEENS4_12CausalFusionEJEEENS4_15FmhaFwdEpilogueIS6_fNS8_IJSA_SC_SB_EEEEEJEEEEEvNT_6ParamsE)
        /*002c*/ 	.word	0x00000000
.L_22:


//--------------------- .nv.compat                --------------------------
	.section	.nv.compat,"",@"SHT_CUDA_COMPAT_INFO"
	.align	4
        /*0000*/ 	.byte	0x02, 0x09, 0x01, 0x00, 0x02, 0x02, 0x04, 0x00, 0x02, 0x05, 0x05, 0x00, 0x03, 0x07, 0x01, 0x01
        /*0010*/ 	.byte	0x02, 0x03, 0x01, 0x00, 0x02, 0x06, 0x01, 0x00, 0x04, 0x0b, 0x08, 0x00, 0x00, 0x00, 0x00, 0x00
        /*0020*/ 	.byte	0x00, 0x00, 0x00, 0x00


//--------------------- .nv.info._ZN7cutlass13device_kernelINS_4fmha6kernel13FmhaKernelTmaINS1_10collective15FmhaMainloopTmaINS_10bfloat16_tEfN4cute5tupleIJNS7_1CILi64EEENS9_ILi128EEENS9_ILi224EEEEEENS4_12CausalFusionEJEEENS4_15FmhaFwdEpilogueIS6_fNS8_IJSA_SC_SB_EEEEEJEEEEEvNT_6ParamsE --------------------------
	.section	.nv.info._ZN7cutlass13device_kernelINS_4fmha6kernel13FmhaKernelTmaINS1_10collective15FmhaMainloopTmaINS_10bfloat16_tEfN4cute5tupleIJNS7_1CILi64EEENS9_ILi128EEENS9_ILi224EEEEEENS4_12CausalFusionEJEEENS4_15FmhaFwdEpilogueIS6_fNS8_IJSA_SC_SB_EEEEEJEEEEEvNT_6ParamsE,"",@"SHT_CUDA_INFO"
	.sectionflags	@""
	.align	4


	//----- nvinfo : EIATTR_CUDA_API_VERSION
	.align		4
        /*0000*/ 	.byte	0x04, 0x37
        /*0002*/ 	.short	(.L_24 - .L_23)
.L_23:
        /*0004*/ 	.word	0x00000082


	//----- nvinfo : EIATTR_KPARAM_INFO
	.align		4
.L_24:
        /*0008*/ 	.byte	0x04, 0x17
        /*000a*/ 	.short	(.L_26 - .L_25)
.L_25:
        /*000c*/ 	.word	0x00000000
        /*0010*/ 	.short	0x0000
        /*0012*/ 	.short	0x0070
        /*0014*/ 	.byte	0x00, 0xf0, 0x01, 0x20


	//----- nvinfo : EIATTR_SPARSE_MMA_MASK
	.align		4
.L_26:
        /*0018*/ 	.byte	0x03, 0x50
        /*001a*/ 	.short	0x0000


	//----- nvinfo : EIATTR_MAXREG_COUNT
	.align		4
        /*001c*/ 	.byte	0x03, 0x1b
        /*001e*/ 	.short	0x00ff


	//----- nvinfo : EIATTR_NUM_BARRIERS
	.align		4
        /*0020*/ 	.byte	0x02, 0x4c
        /*0022*/ 	.byte	0x02
	.zero		1


	//----- nvinfo : EIATTR_EXTERNS
	.align		4
        /*0024*/ 	.byte	0x04, 0x0f
        /*0026*/ 	.short	(.L_28 - .L_27)


	//   ....[0]....
	.align		4
.L_27:
        /*0028*/ 	.word	index@(__assertfail)


	//----- nvinfo : EIATTR_MERCURY_ISA_VERSION
	.align		4
.L_28:
        /*002c*/ 	.byte	0x03, 0x5f
        /*002e*/ 	.short	0x0101


	//----- nvinfo : EIATTR_COOP_GROUP_MASK_REGIDS
	.align		4
        /*0030*/ 	.byte	0x04, 0x29
        /*0032*/ 	.short	(.L_30 - .L_29)


	//   ....[0]....
.L_29:
        /*0034*/ 	.word	0xffffffff


	//   ....[1]....
        /*0038*/ 	.word	0xffffffff


	//   ....[2]....
        /*003c*/ 	.word	0xffffffff


	//   ....[3]....
        /*0040*/ 	.word	0xffffffff


	//   ....[4]....
        /*0044*/ 	.word	0xffffffff


	//   ....[5]....
        /*0048*/ 	.word	0xffffffff


	//   ....[6]....
        /*004c*/ 	.word	0xffffffff


	//   ....[7]....
        /*0050*/ 	.word	0xffffffff


	//   ....[8]....
        /*0054*/ 	.word	0xffffffff


	//   ....[9]....
        /*0058*/ 	.word	0xffffffff


	//   ....[10]....
        /*005c*/ 	.word	0xffffffff


	//   ....[11]....
        /*0060*/ 	.word	0xffffffff


	//   ....[12]....
        /*0064*/ 	.word	0xffffffff


	//   ....[13]....
        /*0068*/ 	.word	0xffffffff


	//   ....[14]....
        /*006c*/ 	.word	0xffffffff


	//   ....[15]....
        /*0070*/ 	.word	0xffffffff


	//   ....[16]....
        /*0074*/ 	.word	0xffffffff


	//   ....[17]....
        /*0078*/ 	.word	0xffffffff


	//   ....[18]....
        /*007c*/ 	.word	0xffffffff


	//   ....[19]....
        /*0080*/ 	.word	0xffffffff


	//   ....[20]....
        /*0084*/ 	.word	0xffffffff


	//----- nvinfo : EIATTR_COOP_GROUP_INSTR_OFFSETS
	.align		4
.L_30:
        /*0088*/ 	.byte	0x04, 0x28
        /*008a*/ 	.short	(.L_32 - .L_31)


	//   ....[0]....
.L_31:
        /*008c*/ 	.word	0x00000050


	//   ....[1]....
        /*0090*/ 	.word	0x00000140


	//   ....[2]....
        /*0094*/ 	.word	0x00000270


	//   ....[3]....
        /*0098*/ 	.word	0x00000410


	//   ....[4]....
        /*009c*/ 	.word	0x000005c0


	//   ....[5]....
        /*00a0*/ 	.word	0x000034b0


	//   ....[6]....
        /*00a4*/ 	.word	0x000035b0


	//   ....[7]....
        /*00a8*/ 	.word	0x00003650


	//   ....[8]....
        /*00ac*/ 	.word	0x00003720


	//   ....[9]....
        /*00b0*/ 	.word	0x00007910


	//   ....[10]....
        /*00b4*/ 	.word	0x00007920


	//   ....[11]....
        /*00b8*/ 	.word	0x00007950


	//   ....[12]....
        /*00bc*/ 	.word	0x00007960


	//   ....[13]....
        /*00c0*/ 	.word	0x0000d100


	//   ....[14]....
        /*00c4*/ 	.word	0x0000d110


	//   ....[15]....
        /*00c8*/ 	.word	0x0000d140


	//   ....[16]....
        /*00cc*/ 	.word	0x0000d150


	//   ....[17]....
        /*00d0*/ 	.word	0x00011290


	//   ....[18]....
        /*00d4*/ 	.word	0x000112d0


	//   ....[19]....
        /*00d8*/ 	.word	0x00011310


	//   ....[20]....
        /*00dc*/ 	.word	0x00011330


	//----- nvinfo : EIATTR_SYSCALL_OFFSETS
	.align		4
.L_32:
        /*00e0*/ 	.byte	0x04, 0x46
        /*00e2*/ 	.short	(.L_34 - .L_33)


	//   ....[0]....
.L_33:
        /*00e4*/ 	.word	0x00012140


	//   ....[1]....
        /*00e8*/ 	.word	0x00012260


	//----- nvinfo : EIATTR_MBARRIER_INSTR_OFFSETS
	.align		4
.L_34:
        /*00ec*/ 	.byte	0x04, 0x39
        /*00ee*/ 	.short	(.L_36 - .L_35)


	//   ....[0]....
.L_35:
        /*00f0*/ 	.word	0x00000240
        /*00f4*/ 	.word	0x000000ff
        /*00f8*/ 	.word	0x0003f040
        /*00fc*/ 	.short	0x0100
        /*00fe*/ 	.byte	0x08
	.zero		1


	//   ....[1]....
        /*0100*/ 	.word	0x00000250
        /*0104*/ 	.word	0x000000ff
        /*0108*/ 	.word	0x0003f048
        /*010c*/ 	.short	0x0100
        /*010e*/ 	.byte	0x08
	.zero		1


	//   ....[2]....
        /*0110*/ 	.word	0x00000380
        /*0114*/ 	.word	0x000000ff
        /*0118*/ 	.word	0x0003f000
        /*011c*/ 	.short	0x0100
        /*011e*/ 	.byte	0x08
	.zero		1


	//   ....[3]....
        /*0120*/ 	.word	0x00000390
        /*0124*/ 	.word	0x000000ff
        /*0128*/ 	.word	0x0003f020
        /*012c*/ 	.short	0x0100
        /*012e*/ 	.byte	0x08
	.zero		1


	//   ....[4]....
        /*0130*/ 	.word	0x000003a0
        /*0134*/ 	.word	0x000000ff
        /*0138*/ 	.word	0x0003f008
        /*013c*/ 	.short	0x0100
        /*013e*/ 	.byte	0x08
	.zero		1


	//   ....[5]....
        /*0140*/ 	.word	0x000003b0
        /*0144*/ 	.word	0x000000ff
        /*0148*/ 	.word	0x0003f028
        /*014c*/ 	.short	0x0100
        /*014e*/ 	.byte	0x08
	.zero		1


	//   ....[6]....
        /*0150*/ 	.word	0x000003c0
        /*0154*/ 	.word	0x000000ff
        /*0158*/ 	.word	0x0003f010
        /*015c*/ 	.short	0x0100
        /*015e*/ 	.byte	0x08
	.zero		1


	//   ....[7]....
        /*0160*/ 	.word	0x000003d0
        /*0164*/ 	.word	0x000000ff
        /*0168*/ 	.word	0x0003f030
        /*016c*/ 	.short	0x0100
        /*016e*/ 	.byte	0x08
	.zero		1


	//   ....[8]....
        /*0170*/ 	.word	0x000003e0
        /*0174*/ 	.word	0x000000ff
        /*0178*/ 	.word	0x0003f018
        /*017c*/ 	.short	0x0100
        /*017e*/ 	.byte	0x08
	.zero		1


	//   ....[9]....
        /*0180*/ 	.word	0x000003f0
        /*0184*/ 	.word	0x000000ff
        /*0188*/ 	.word	0x0003f038
        /*018c*/ 	.short	0x0100
        /*018e*/ 	.byte	0x08
	.zero		1


	//   ....[10]....
        /*0190*/ 	.word	0x00000520
        /*0194*/ 	.word	0x000000ff
        /*0198*/ 	.word	0x0003f050
        /*019c*/ 	.short	0x0100
        /*019e*/ 	.byte	0x08
	.zero		1


	//   ....[11]....
        /*01a0*/ 	.word	0x00000530
        /*01a4*/ 	.word	0x000000ff
        /*01a8*/ 	.word	0x0003f070
        /*01ac*/ 	.short	0x0100
        /*01ae*/ 	.byte	0x08
	.zero		1


	//   ....[12]....
        /*01b0*/ 	.word	0x00000540
        /*01b4*/ 	.word	0x000000ff
        /*01b8*/ 	.word	0x0003f058
        /*01bc*/ 	.short	0x0100
        /*01be*/ 	.byte	0x08
	.zero		1


	//   ....[13]....
        /*01c0*/ 	.word	0x00000550
        /*01c4*/ 	.word	0x000000ff
        /*01c8*/ 	.word	0x0003f078
        /*01cc*/ 	.short	0x0100
        /*01ce*/ 	.byte	0x08
	.zero		1


	//   ....[14]....
        /*01d0*/ 	.word	0x00000560
        /*01d4*/ 	.word	0x000000ff
        /*01d8*/ 	.word	0x0003f060
        /*01dc*/ 	.short	0x0100
        /*01de*/ 	.byte	0x08
	.zero		1


	//   ....[15]....
        /*01e0*/ 	.word	0x00000570
        /*01e4*/ 	.word	0x000000ff
        /*01e8*/ 	.word	0x0003f080
        /*01ec*/ 	.short	0x0100
        /*01ee*/ 	.byte	0x08
	.zero		1


	//   ....[16]....
        /*01f0*/ 	.word	0x00000580
        /*01f4*/ 	.word	0x000000ff
        /*01f8*/ 	.word	0x0003f068
        /*01fc*/ 	.short	0x0100
        /*01fe*/ 	.byte	0x08
	.zero		1


	//   ....[17]....
        /*0200*/ 	.word	0x00000590
        /*0204*/ 	.word	0x000000ff
        /*0208*/ 	.word	0x0003f088
        /*020c*/ 	.short	0x0100
        /*020e*/ 	.byte	0x08
	.zero		1


	//   ....[18]....
        /*0210*/ 	.word	0x000007a0
        /*0214*/ 	.word	0x00000004
        /*0218*/ 	.word	0x0003f048
        /*021c*/ 	.short	0x010a
        /*021e*/ 	.byte	0x3f
	.zero		1


	//   ....[19]....
        /*0220*/ 	.word	0x00000c30
        /*0224*/ 	.word	0x00000004
        /*0228*/ 	.word	0x0003f020
        /*022c*/ 	.short	0x010a
        /*022e*/ 	.byte	0x3f
	.zero		1


	//   ....[20]....
        /*0230*/ 	.word	0x00001030
        /*0234*/ 	.word	0x00000003
        /*0238*/ 	.word	0x0003f020
        /*023c*/ 	.short	0x010a
        /*023e*/ 	.byte	0x3f
	.zero		1


	//   ....[21]....
        /*0240*/ 	.word	0x000014c0
        /*0244*/ 	.word	0x00000003
        /*0248*/ 	.word	0x0003f020
        /*024c*/ 	.short	0x010a
        /*024e*/ 	.byte	0x3f
	.zero		1


	//   ....[22]....
        /*0250*/ 	.word	0x00001920
        /*0254*/ 	.word	0x00000008
        /*0258*/ 	.word	0x0003f020
        /*025c*/ 	.short	0x010a
        /*025e*/ 	.byte	0x3f
	.zero		1


	//   ....[23]....
        /*0260*/ 	.word	0x00001e00
        /*0264*/ 	.word	0x00000002
        /*0268*/ 	.word	0x0003f040
        /*026c*/ 	.short	0x010a
        /*026e*/ 	.byte	0x3f
	.zero		1


	//   ....[24]....
        /*0270*/ 	.word	0x00001ee0
        /*0274*/ 	.word	0x00000002
        /*0278*/ 	.word	0x0003f000
        /*027c*/ 	.short	0x010a
        /*027e*/ 	.byte	0x3f
	.zero		1


	//   ....[25]....
        /*0280*/ 	.word	0x00005500
        /*0284*/ 	.word	0x00000002
        /*0288*/ 	.word	0x0003f008
        /*028c*/ 	.short	0x010a
        /*028e*/ 	.byte	0x3f
	.zero		1


	//   ....[26]....
        /*0290*/ 	.word	0x00006890
        /*0294*/ 	.word	0x00000018
        /*0298*/ 	.word	0x00000000
        /*029c*/ 	.short	0x0101
        /*029e*/ 	.byte	0x3f
	.zero		1


	//   ....[27]....
        /*02a0*/ 	.word	0x00006950
        /*02a4*/ 	.word	0x00000019
        /*02a8*/ 	.word	0x0003f000
        /*02ac*/ 	.short	0x010a
        /*02ae*/ 	.byte	0x3f
	.zero		1


	//   ....[28]....
        /*02b0*/ 	.word	0x00007090
        /*02b4*/ 	.word	0x000000d2
        /*02b8*/ 	.word	0x0003f020
        /*02bc*/ 	.short	0x010a
        /*02be*/ 	.byte	0x3f
	.zero		1


	//   ....[29]....
        /*02c0*/ 	.word	0x00007a60
        /*02c4*/ 	.word	0x000000df
        /*02c8*/ 	.word	0x00000000
        /*02cc*/ 	.short	0x0101
        /*02ce*/ 	.byte	0x3f
	.zero		1


	//   ....[30]....
        /*02d0*/ 	.word	0x000081f0
        /*02d4*/ 	.word	0x000000e4
        /*02d8*/ 	.word	0x0003f000
        /*02dc*/ 	.short	0x010a
        /*02de*/ 	.byte	0x3f
	.zero		1


	//   ....[31]....
        /*02e0*/ 	.word	0x0000b090
        /*02e4*/ 	.word	0x0000000d
        /*02e8*/ 	.word	0x00000000
        /*02ec*/ 	.short	0x0101
        /*02ee*/ 	.byte	0x3f
	.zero		1


	//   ....[32]....
        /*02f0*/ 	.word	0x0000b140
        /*02f4*/ 	.word	0x00000018
        /*02f8*/ 	.word	0x0003f020
        /*02fc*/ 	.short	0x010a
        /*02fe*/ 	.byte	0x3f
	.zero		1


	//   ....[33]....
        /*0300*/ 	.word	0x0000b610
        /*0304*/ 	.word	0x00000019
        /*0308*/ 	.word	0x0003f000
        /*030c*/ 	.short	0x010a
        /*030e*/ 	.byte	0x3f
	.zero		1


	//   ....[34]....
        /*0310*/ 	.word	0x0000beb0
        /*0314*/ 	.word	0x000000d2
        /*0318*/ 	.word	0x0003f020
        /*031c*/ 	.short	0x010a
        /*031e*/ 	.byte	0x3f
	.zero		1


	//   ....[35]....
        /*0320*/ 	.word	0x0000d280
        /*0324*/ 	.word	0x000000de
        /*0328*/ 	.word	0x00000000
        /*032c*/ 	.short	0x0101
        /*032e*/ 	.byte	0x3f
	.zero		1


	//   ....[36]....
        /*0330*/ 	.word	0x0000da30
        /*0334*/ 	.word	0x000000de
        /*0338*/ 	.word	0x0003f000
        /*033c*/ 	.short	0x010a
        /*033e*/ 	.byte	0x3f
	.zero		1


	//   ....[37]....
        /*0340*/ 	.word	0x00010cf0
        /*0344*/ 	.word	0x00000007
        /*0348*/ 	.word	0x00000000
        /*034c*/ 	.short	0x0101
        /*034e*/ 	.byte	0x3f
	.zero		1


	//   ....[38]....
        /*0350*/ 	.word	0x00010d70
        /*0354*/ 	.word	0x00000007
        /*0358*/ 	.word	0x0003f020
        /*035c*/ 	.short	0x010a
        /*035e*/ 	.byte	0x3f
	.zero		1


	//----- nvinfo : EIATTR_NUM_MBARRIERS
	.align		4
.L_36:
        /*0360*/ 	.byte	0x03, 0x38
        /*0362*/ 	.short	0x0012


	//----- nvinfo : EIATTR_EXIT_INSTR_OFFSETS
	.align		4
        /*0364*/ 	.byte	0x04, 0x1c
        /*0366*/ 	.short	(.L_38 - .L_37)


	//   ....[0]....
.L_37:
        /*0368*/ 	.word	0x00013940


	//----- nvinfo : EIATTR_MAX_THREADS
	.align		4
.L_38:
        /*036c*/ 	.byte	0x04, 0x05
        /*036e*/ 	.short	(.L_40 - .L_39)
.L_39:
        /*0370*/ 	.word	0x00000080
        /*0374*/ 	.word	0x00000001
        /*0378*/ 	.word	0x00000001


	//----- nvinfo : EIATTR_CRS_STACK_SIZE
	.align		4
.L_40:
        /*037c*/ 	.byte	0x04, 0x1e
        /*037e*/ 	.short	(.L_42 - .L_41)
.L_41:
        /*0380*/ 	.word	0x00000000


	//----- nvinfo : EIATTR_CBANK_PARAM_SIZE
	.align		4
.L_42:
        /*0384*/ 	.byte	0x03, 0x19
        /*0386*/ 	.short	0x0870


	//----- nvinfo : EIATTR_PARAM_CBANK
	.align		4
        /*0388*/ 	.byte	0x04, 0x0a
        /*038a*/ 	.short	(.L_44 - .L_43)
	.align		4
.L_43:
        /*038c*/ 	.word	index@(.nv.constant0._ZN7cutlass13device_kernelINS_4fmha6kernel13FmhaKernelTmaINS1_10collective15FmhaMainloopTmaINS_10bfloat16_tEfN4cute5tupleIJNS7_1CILi64EEENS9_ILi128EEENS9_ILi224EEEEEENS4_12CausalFusionEJEEENS4_15FmhaFwdEpilogueIS6_fNS8_IJSA_SC_SB_EEEEEJEEEEEvNT_6ParamsE)
        /*0390*/ 	.short	0x0210
        /*0392*/ 	.short	0x0870


	//----- nvinfo : EIATTR_SW_WAR
	.align		4
.L_44:
        /*0394*/ 	.byte	0x04, 0x36
        /*0396*/ 	.short	(.L_46 - .L_45)
.L_45:
        /*0398*/ 	.word	0x00000008
.L_46:


//--------------------- .nv.callgraph             --------------------------
	.section	.nv.callgraph,"",@"SHT_CUDA_CALLGRAPH"
	.align	4
	.sectionentsize	8
	.align		4
        /*0000*/ 	.word	0x00000000
	.align		4
        /*0004*/ 	.word	0xffffffff
	.align		4
        /*0008*/ 	.word	index@(_ZN7cutlass13device_kernelINS_4fmha6kernel13FmhaKernelTmaINS1_10collective15FmhaMainloopTmaINS_10bfloat16_tEfN4cute5tupleIJNS7_1CILi64EEENS9_ILi128EEENS9_ILi224EEEEEENS4_12CausalFusionEJEEENS4_15FmhaFwdEpilogueIS6_fNS8_IJSA_SC_SB_EEEEEJEEEEEvNT_6ParamsE)
	.align		4
        /*000c*/ 	.word	index@(__assertfail)
	.align		4
        /*0010*/ 	.word	0x00000000
	.align		4
        /*0014*/ 	.word	0xfffffffe
	.align		4
        /*0018*/ 	.word	0x00000000
	.align		4
        /*001c*/ 	.word	0xfffffffd
	.align		4
        /*0020*/ 	.word	0x00000000
	.align		4
        /*0024*/ 	.word	0xfffffffc


//--------------------- .nv.constant4             --------------------------
	.section	.nv.constant4,"a",@progbits
	.align	8
	.align		8
.nv.constant4:
        /*0000*/ 	.dword	__assertfail
	.align		8
        /*0008*/ 	.dword	__unnamed_1
	.align		8
        /*0010*/ 	.dword	__unnamed_2
	.align		8
        /*0018*/ 	.dword	_ZN39_INTERNAL_f345976c_4_k_cu_87cfff2e_29444cuda3std3__45__cpo5beginE
	.align		8
        /*0020*/ 	.dword	_ZN39_INTERNAL_f345976c_4_k_cu_87cfff2e_29444cuda3std3__45__cpo3endE
	.align		8
        /*0028*/ 	.dword	_ZN39_INTERNAL_f345976c_4_k_cu_87cfff2e_29444cuda3std3__45__cpo6cbeginE
	.align		8
        /*0030*/ 	.dword	_ZN39_INTERNAL_f345976c_4_k_cu_87cfff2e_29444cuda3std3__45__cpo4cendE
	.align		8
        /*0038*/ 	.dword	_ZN39_INTERNAL_f345976c_4_k_cu_87cfff2e_29444cuda3std3__441_GLOBAL__N__f345976c_4_k_cu_87cfff2e_29446ignoreE
	.align		8
        /*0040*/ 	.dword	_ZN39_INTERNAL_f345976c_4_k_cu_87cfff2e_29444cuda3std3__419piecewise_constructE
	.align		8
        /*0048*/ 	.dword	_ZN39_INTERNAL_f345976c_4_k_cu_87cfff2e_29444cuda3std3__48in_placeE
	.align		8
        /*0050*/ 	.dword	_ZN39_INTERNAL_f345976c_4_k_cu_87cfff2e_29444cuda3std6ranges3__45__cpo4swapE
	.align		8
        /*0058*/ 	.dword	_ZN39_INTERNAL_f345976c_4_k_cu_87cfff2e_29444cuda3std6ranges3__45__cpo9iter_moveE
	.align		8
        /*0060*/ 	.dword	_ZN39_INTERNAL_f345976c_4_k_cu_87cfff2e_29444cute7productE
	.align		8
        /*0068*/ 	.dword	_ZN39_INTERNAL_f345976c_4_k_cu_87cfff2e_29444cute1_E
	.align		8
        /*0070*/ 	.dword	$str$23
	.align		8
        /*0078*/ 	.dword	$str$24


//--------------------- .text._ZN7cutlass13device_kernelINS_4fmha6kernel13FmhaKernelTmaINS1_10collective15FmhaMainloopTmaINS_10bfloat16_tEfN4cute5tupleIJNS7_1CILi64EEENS9_ILi128EEENS9_ILi224EEEEEENS4_12CausalFusionEJEEENS4_15FmhaFwdEpilogueIS6_fNS8_IJSA_SC_SB_EEEEEJEEEEEvNT_6ParamsE --------------------------
	.section	.text._ZN7cutlass13device_kernelINS_4fmha6kernel13FmhaKernelTmaINS1_10collective15FmhaMainloopTmaINS_10bfloat16_tEfN4cute5tupleIJNS7_1CILi64EEENS9_ILi128EEENS9_ILi224EEEEEENS4_12CausalFusionEJEEENS4_15FmhaFwdEpilogueIS6_fNS8_IJSA_SC_SB_EEEEEJEEEEEvNT_6ParamsE,"ax",@progbits
	.align	128
.text._ZN7cutlass13device_kernelINS_4fmha6kernel13FmhaKernelTmaINS1_10collective15FmhaMainloopTmaINS_10bfloat16_tEfN4cute5tupleIJNS7_1CILi64EEENS9_ILi128EEENS9_ILi224EEEEEENS4_12CausalFusionEJEEENS4_15FmhaFwdEpilogueIS6_fNS8_IJSA_SC_SB_EEEEEJEEEEEvNT_6ParamsE:
        .type           _ZN7cutlass13device_kernelINS_4fmha6kernel13FmhaKernelTmaINS1_10collective15FmhaMainloopTmaINS_10bfloat16_tEfN4cute5tupleIJNS7_1CILi64EEENS9_ILi128EEENS9_ILi224EEEEEENS4_12CausalFusionEJEEENS4_15FmhaFwdEpilogueIS6_fNS8_IJSA_SC_SB_EEEEEJEEEEEvNT_6ParamsE,@function
        .size           _ZN7cutlass13device_kernelINS_4fmha6kernel13FmhaKernelTmaINS1_10collective15FmhaMainloopTmaINS_10bfloat16_tEfN4cute5tupleIJNS7_1CILi64EEENS9_ILi128EEENS9_ILi224EEEEEENS4_12CausalFusionEJEEENS4_15FmhaFwdEpilogueIS6_fNS8_IJSA_SC_SB_EEEEEJEEEEEvNT_6ParamsE,(.L_x_88 - _ZN7cutlass13device_kernelINS_4fmha6kernel13FmhaKernelTmaINS1_10collective15FmhaMainloopTmaINS_10bfloat16_tEfN4cute5tupleIJNS7_1CILi64EEENS9_ILi128EEENS9_ILi224EEEEEENS4_12CausalFusionEJEEENS4_15FmhaFwdEpilogueIS6_fNS8_IJSA_SC_SB_EEEEEJEEEEEvNT_6ParamsE)
        .other          _ZN7cutlass13device_kernelINS_4fmha6kernel13FmhaKernelTmaINS1_10collective15FmhaMainloopTmaINS_10bfloat16_tEfN4cute5tupleIJNS7_1CILi64EEENS9_ILi128EEENS9_ILi224EEEEEENS4_12CausalFusionEJEEENS4_15FmhaFwdEpilogueIS6_fNS8_IJSA_SC_SB_EEEEEJEEEEEvNT_6ParamsE,@"STO_CUDA_ENTRY STV_DEFAULT"
_ZN7cutlass13device_kernelINS_4fmha6kernel13FmhaKernelTmaINS1_10collective15FmhaMainloopTmaINS_10bfloat16_tEfN4cute5tupleIJNS7_1CILi64EEENS9_ILi128EEENS9_ILi224EEEEEENS4_12CausalFusionEJEEENS4_15FmhaFwdEpilogueIS6_fNS8_IJSA_SC_SB_EEEEEJEEEEEvNT_6ParamsE:
[----:B------:R-:W1:Y:S01]  /*0000*/  LDC R1, c[0x0][0x28] ;  /* 0x00000a00ff017b82 */ /* 0x000e620000000800 */
[----:B------:R-:W2:Y:S01]  /*0010*/  S2R R16, SR_TID.X ;  /* 0x0000000000107919 */ /* 0x000ea20000002100 */
[----:B------:R-:W-:Y:S01]  /*0020*/  ELECT P0, URZ, PT ;  /* 0x00000000003f782f */ /* 0x000fe20003800000 */
[----:B------:R-:W-:Y:S01]  /*0030*/  BSSY B0, `(.L_x_0) ;  /* 0x0000010000007945 */ /* 0x000fe20003800000 */
[----:B--2---:R-:W-:-:S05]  /*0040*/  SHF.R.U32.HI R10, RZ, 0x5, R16 ;  /* 0x00000005ff0a7819 */ /* 0x004fca0000011610 */
[----:B------:R-:W2:Y:S02]  /*0050*/  SHFL.IDX PT, R0, R10, RZ, 0x1f ;  /* 0x00001fff0a007589 */ /* 0x000ea400000e0000 */
[----:B--2---:R-:W-:-:S13]  /*0060*/  ISETP.NE.OR P0, PT, R0, RZ, !P0 ;  /* 0x000000ff0000720c */ /* 0x004fda0004705670 */
[----:B-1----:R-:W-:Y:S05]  /*0070*/  @P0 BRA `(.L_x_1) ;  /* 0x00000000002c0947 */ /* 0x002fea0003800000 */
[----:B------:R-:W-:Y:S02]  /*0080*/  ULDC.64 UR4, c[0x0][0x198] ;  /* 0x0000660000047ab9 */ /* 0x000fe40000000a00 */
[----:B------:R-:W-:Y:S02]  /*0090*/  UIADD3 UR6, UP0, UR4, 0xf0, URZ ;  /* 0x000000f004067890 */ /* 0x000fe4000ff1e03f */
[----:B------:R-:W-:Y:S02]  /*00a0*/  UIADD3 UR8, UP1, UR4, 0x1f0, URZ ;  /* 0x000001f004087890 */ /* 0x000fe4000ff3e03f */
[----:B------:R-:W-:Y:S02]  /*00b0*/  UIADD3 UR4, UP2, UR4, 0x2f0, URZ ;  /* 0x000002f004047890 */ /* 0x000fe4000ff5e03f */
[----:B------:R-:W-:Y:S02]  /*00c0*/  UIADD3.X UR7, URZ, UR5, URZ, UP0, !UPT ;  /* 0x000000053f077290 */ /* 0x000fe400087fe43f */
[----:B------:R-:W-:-:S02]  /*00d0*/  UIADD3.X UR9, URZ, UR5, URZ, UP1, !UPT ;  /* 0x000000053f097290 */ /* 0x000fc40008ffe43f */
[----:B------:R-:W-:-:S05]  /*00e0*/  UIADD3.X UR5, URZ, UR5, URZ, UP2, !UPT ;  /* 0x000000053f057290 */ /* 0x000fca00097fe43f */
[----:B------:R1:W-:Y:S02]  /*00f0*/  UTMACCTL.PF [UR6] ;  /* 0x00000000060079b9 */ /* 0x0003e40008040000 */
[----:B------:R1:W-:Y:S02]  /*0100*/  UTMACCTL.PF [UR8] ;  /* 0x00000000080079b9 */ /* 0x0003e40008040000 */
[----:B------:R1:W-:Y:S02]  /*0110*/  UTMACCTL.PF [UR4] ;  /* 0x00000000040079b9 */ /* 0x0003e40008040000 */
[----:B-1----:R-:W-:Y:S01]  /*0120*/  NOP ;  /* 0x0000000000007918 */ /* 0x002fe20000000000 */
.L_x_1:
[----:B------:R-:W-:Y:S05]  /*0130*/  BSYNC B0 ;  /* 0x0000000000007941 */ /* 0x000fea0003800000 */
.L_x_0:
[----:B------:R-:W1:Y:S02]  /*0140*/  SHFL.IDX PT, R0, R10, RZ, 0x1f ;  /* 0x00001fff0a007589 */ /* 0x000e6400000e0000 */
[----:B-1----:R-:W-:-:S13]  /*0150*/  ISETP.NE.AND P0, PT, R0, RZ, PT ;  /* 0x000000ff0000720c */ /* 0x002fda0003f05270 */
[----:B------:R-:W-:Y:S05]  /*0160*/  @P0 BRA `(.L_x_2) ;  /* 0x0000000000400947 */ /* 0x000fea0003800000 */
[----:B------:R-:W1:Y:S01]  /*0170*/  S2UR UR8, SR_CgaCtaId ;  /* 0x00000000000879c3 */ /* 0x000e620000008800 */
[----:B------:R-:W-:Y:S01]  /*0180*/  UMOV UR4, 0x400 ;  /* 0x0000040000047882 */ /* 0x000fe20000000000 */
[----:B------:R-:W-:Y:S01]  /*0190*/  UMOV UR5, 0x1 ;  /* 0x0000000100057882 */ /* 0x000fe20000000000 */
[----:B------:R-:W-:Y:S01]  /*01a0*/  UMOV UR6, 0x80 ;  /* 0x0000008000067882 */ /* 0x000fe20000000000 */
[----:B------:R-:W-:Y:S01]  /*01b0*/  ELECT P0, URZ, PT ;  /* 0x00000000003f782f */ /* 0x000fe20003800000 */
[----:B------:R-:W-:-:S04]  /*01c0*/  UIADD3 UR6, -UR6, 0x100000, URZ ;  /* 0x0010000006067890 */ /* 0x000fc8000fffe13f */
[----:B------:R-:W-:Y:S02]  /*01d0*/  USHF.L.U32 UR7, UR6, 0xb, URZ ;  /* 0x0000000b06077899 */ /* 0x000fe4000800063f */
[----:B------:R-:W-:Y:S02]  /*01e0*/  USHF.L.U32 UR6, UR6, 0x1, URZ ;  /* 0x0000000106067899 */ /* 0x000fe4000800063f */
[----:B-1----:R-:W-:Y:S02]  /*01f0*/  ULEA UR8, UR8, UR4, 0x18 ;  /* 0x0000000408087291 */ /* 0x002fe4000f8ec03f */
[----:B------:R-:W-:-:S04]  /*0200*/  UIADD3 UR4, -UR5, 0x100000, URZ ;  /* 0x0010000005047890 */ /* 0x000fc8000fffe13f */
[----:B------:R-:W-:Y:S02]  /*0210*/  USHF.L.U32 UR5, UR4, 0xb, URZ ;  /* 0x0000000b04057899 */ /* 0x000fe4000800063f */
[----:B------:R-:W-:Y:S01]  /*0220*/  USHF.L.U32 UR4, UR4, 0x1, URZ ;  /* 0x0000000104047899 */ /* 0x000fe2000800063f */
[----:B------:R-:W1:Y:S11]  /*0230*/  FENCE.VIEW.ASYNC.S ;  /* 0x00000000000073c6 */ /* 0x000e760000000000 */
[----:B-1----:R1:W2:Y:S01]  /*0240*/  SYNCS.EXCH.64 URZ, [UR8+0x3f040], UR4 ;  /* 0x03f04004083f75b2 */ /* 0x0022a20008000100 */
[----:B------:R1:W3:Y:S01]  /*0250*/  SYNCS.EXCH.64 URZ, [UR8+0x3f048], UR6 ;  /* 0x03f04806083f75b2 */ /* 0x0002e20008000100 */
[----:B------:R-:W-:Y:S01]  /*0260*/  NOP ;  /* 0x0000000000007918 */ /* 0x000fe20000000000 */
.L_x_2:
[----:B------:R-:W4:Y:S01]  /*0270*/  SHFL.IDX PT, R0, R10, RZ, 0x1f ;  /* 0x00001fff0a007589 */ /* 0x000f2200000e0000 */
[----:B------:R-:W-:Y:S01]  /*0280*/  NOP ;  /* 0x0000000000007918 */ /* 0x000fe20000000000 */
[----:B----4-:R-:W-:-:S13]  /*0290*/  ISETP.NE.AND P0, PT, R0, RZ, PT ;  /* 0x000000ff0000720c */ /* 0x010fda0003f05270 */
[----:B------:R-:W-:Y:S05]  /*02a0*/  @P0 BRA `(.L_x_3) ;  /* 0x0000000000580947 */ /* 0x000fea0003800000 */
[----:B-1----:R-:W1:Y:S01]  /*02b0*/  S2UR UR5, SR_CgaCtaId ;  /* 0x00000000000579c3 */ /* 0x002e620000008800 */
[----:B------:R-:W-:Y:S01]  /*02c0*/  UMOV UR4, 0x400 ;  /* 0x0000040000047882 */ /* 0x000fe20000000000 */
[----:B------:R-:W-:Y:S01]  /*02d0*/  UMOV UR6, 0x1 ;  /* 0x0000000100067882 */ /* 0x000fe20000000000 */
[----:B------:R-:W-:Y:S01]  /*02e0*/  UMOV UR7, 0x80 ;  /* 0x0000008000077882 */ /* 0x000fe20000000000 */
[----:B------:R-:W-:Y:S01]  /*02f0*/  ELECT P0, URZ, PT ;  /* 0x00000000003f782f */ /* 0x000fe20003800000 */
[----:B-1----:R-:W-:Y:S02]  /*0300*/  ULEA UR8, UR5, UR4, 0x18 ;  /* 0x0000000405087291 */ /* 0x002fe4000f8ec03f */
[----:B------:R-:W-:-:S04]  /*0310*/  UIADD3 UR4, -UR6, 0x100000, URZ ;  /* 0x0010000006047890 */ /* 0x000fc8000fffe13f */
[----:B------:R-:W-:Y:S02]  /*0320*/  USHF.L.U32 UR5, UR4, 0xb, URZ ;  /* 0x0000000b04057899 */ /* 0x000fe4000800063f */
[----:B------:R-:W-:Y:S02]  /*0330*/  USHF.L.U32 UR4, UR4, 0x1, URZ ;  /* 0x0000000104047899 */ /* 0x000fe4000800063f */
[----:B------:R-:W-:-:S04]  /*0340*/  UIADD3 UR6, -UR7, 0x100000, URZ ;  /* 0x0010000007067890 */ /* 0x000fc8000fffe13f */
[----:B------:R-:W-:Y:S02]  /*0350*/  USHF.L.U32 UR7, UR6, 0xb, URZ ;  /* 0x0000000b06077899 */ /* 0x000fe4000800063f */
[----:B------:R-:W-:Y:S01]  /*0360*/  USHF.L.U32 UR6, UR6, 0x1, URZ ;  /* 0x0000000106067899 */ /* 0x000fe2000800063f */
[----:B------:R-:W1:Y:S03]  /*0370*/  FENCE.VIEW.ASYNC.S ;  /* 0x00000000000073c6 */ /* 0x000e660000000000 */
[----:B-1----:R4:W1:Y:S08]  /*0380*/  SYNCS.EXCH.64 URZ, [UR8+0x3f000], UR4 ;  /* 0x03f00004083f75b2 */ /* 0x0028700008000100 */
[----:B------:R4:W1:Y:S01]  /*0390*/  SYNCS.EXCH.64 URZ, [UR8+0x3f020], UR6 ;  /* 0x03f02006083f75b2 */ /* 0x0008620008000100 */
[----:B------:R4:W1:Y:S01]  /*03a0*/  SYNCS.EXCH.64 URZ, [UR8+0x3f008], UR4 ;  /* 0x03f00804083f75b2 */ /* 0x0008620008000100 */
[----:B------:R4:W1:Y:S01]  /*03b0*/  SYNCS.EXCH.64 URZ, [UR8+0x3f028], UR6 ;  /* 0x03f02806083f75b2 */ /* 0x0008620008000100 */
[----:B------:R4:W1:Y:S01]  /*03c0*/  SYNCS.EXCH.64 URZ, [UR8+0x3f010], UR4 ;  /* 0x03f01004083f75b2 */ /* 0x0008620008000100 */
[----:B------:R4:W1:Y:S01]  /*03d0*/  SYNCS.EXCH.64 URZ, [UR8+0x3f030], UR6 ;  /* 0x03f03006083f75b2 */ /* 0x0008620008000100 */
[----:B------:R4:W1:Y:S01]  /*03e0*/  SYNCS.EXCH.64 URZ, [UR8+0x3f018], UR4 ;  /* 0x03f01804083f75b2 */ /* 0x0008620008000100 */
[----:B------:R4:W1:Y:S02]  /*03f0*/  SYNCS.EXCH.64 URZ, [UR8+0x3f038], UR6 ;  /* 0x03f03806083f75b2 */ /* 0x0008640008000100 */
[----:B----4-:R-:W-:Y:S01]  /*0400*/  NOP ;  /* 0x0000000000007918 */ /* 0x010fe20000000000 */
.L_x_3:
        /* <DEDUP_REMOVED lines=26> */
.L_x_4:
[----:B------:R-:W4:Y:S01]  /*05b0*/  S2UR UR43, SR_CTAID.X ;  /* 0x00000000002b79c3 */ /* 0x000f220000002500 */
[----:B------:R-:W5:Y:S01]  /*05c0*/  SHFL.IDX PT, R10, R10, RZ, 0x1f ;  /* 0x00001fff0a0a7589 */ /* 0x000f6200000e0000 */
[----:B-1----:R-:W-:Y:S01]  /*05d0*/  ULDC UR4, c[0x0][0x28c] ;  /* 0x0000a30000047ab9 */ /* 0x002fe20000000800 */
[----:B------:R-:W-:Y:S02]  /*05e0*/  ELECT P0, URZ, PT ;  /* 0x00000000003f782f */ /* 0x000fe40003800000 */
[----:B------:R-:W-:Y:S01]  /*05f0*/  SHF.R.S32.HI R3, RZ, 0x1f, R16 ;  /* 0x0000001fff037819 */ /* 0x000fe20000011410 */
[----:B------:R-:W-:Y:S01]  /*0600*/  UIADD3 UR4, UR4, 0x7f, URZ ;  /* 0x0000007f04047890 */ /* 0x000fe2000fffe03f */
[----:B------:R-:W-:Y:S01]  /*0610*/  NOP ;  /* 0x0000000000007918 */ /* 0x000fe20000000000 */
[----:B------:R-:W-:Y:S01]  /*0620*/  BSSY B0, `(.L_x_5) ;  /* 0x000004e000007945 */ /* 0x000fe20003800000 */
[----:B------:R-:W-:Y:S01]  /*0630*/  LEA.HI R3, R3, R16, RZ, 0x7 ;  /* 0x0000001003037211 */ /* 0x000fe200078f38ff */
[----:B------:R-:W-:Y:S01]  /*0640*/  USHF.R.S32.HI UR5, URZ, 0x1f, UR4 ;  /* 0x0000001f3f057899 */ /* 0x000fe20008011404 */
[----:B------:R-:W1:Y:S01]  /*0650*/  S2UR UR52, SR_CTAID.Y ;  /* 0x00000000003479c3 */ /* 0x000e620000002600 */
[----:B------:R-:W-:-:S02]  /*0660*/  MOV R9, RZ ;  /* 0x000000ff00097202 */ /* 0x000fc40000000f00 */
[----:B------:R-:W-:Y:S01]  /*0670*/  ULEA.HI UR5, UR5, UR4, URZ, 0x7 ;  /* 0x0000000405057291 */ /* 0x000fe2000f8f383f */
[----:B------:R-:W-:-:S03]  /*0680*/  LOP3.LUT R3, R3, 0xffffff80, RZ, 0xc0, !PT ;  /* 0xffffff8003037812 */ /* 0x000fc600078ec0ff */
[----:B------:R-:W-:Y:S01]  /*0690*/  USHF.R.S32.HI UR5, URZ, 0x7, UR5 ;  /* 0x000000073f057899 */ /* 0x000fe20008011405 */
[----:B------:R-:W1:Y:S01]  /*06a0*/  S2UR UR53, SR_CTAID.Z ;  /* 0x00000000003579c3 */ /* 0x000e620000002700 */
[----:B----4-:R-:W-:-:S07]  /*06b0*/  USHF.L.U32 UR43, UR43, 0x6, URZ ;  /* 0x000000062b2b7899 */ /* 0x010fce000800063f */
[----:B--23--:R-:W-:Y:S01]  /*06c0*/  BAR.SYNC.DEFER_BLOCKING 0x0 ;  /* 0x0000000000007b1d */ /* 0x00cfe20000010000 */
[----:B-----5:R-:W-:Y:S02]  /*06d0*/  ISETP.EQ.AND P1, PT, R10, RZ, P0 ;  /* 0x000000ff0a00720c */ /* 0x020fe40000722270 */
[----:B------:R-:W-:-:S05]  /*06e0*/  MOV R0, UR43 ;  /* 0x0000002b00007c02 */ /* 0x000fca0008000f00 */
[----:B------:R-:W-:-:S05]  /*06f0*/  VIADD R0, R0, 0xbf ;  /* 0x000000bf00007836 */ /* 0x000fca0000000000 */
[----:B------:R-:W-:Y:S01]  /*0700*/  SHF.R.U32.HI R221, RZ, 0x7, R0 ;  /* 0x00000007ffdd7819 */ /* 0x000fe20000011600 */
[----:B------:R-:W-:-:S03]  /*0710*/  IMAD.IADD R0, R16, 0x1, -R3 ;  /* 0x0000000110007824 */ /* 0x000fc600078e0a03 */
[----:B------:R-:W-:Y:S01]  /*0720*/  VIMNMX R2, R221, UR5, PT ;  /* 0x00000005dd027c48 */ /* 0x000fe2000bfe0100 */
[----:B-1----:R-:W-:Y:S06]  /*0730*/  @!P1 BRA `(.L_x_6) ;  /* 0x0000000000f09947 */ /* 0x002fec0003800000 */
[----:B------:R-:W1:Y:S01]  /*0740*/  S2R R4, SR_CgaCtaId ;  /* 0x0000000000047919 */ /* 0x000e620000008800 */
[----:B------:R-:W-:Y:S02]  /*0750*/  MOV R3, 0x400 ;  /* 0x0000040000037802 */ /* 0x000fe40000000f00 */
[----:B------:R-:W-:Y:S02]  /*0760*/  MOV R5, 0x1 ;  /* 0x0000000100057802 */ /* 0x000fe40000000f00 */
[----:B------:R-:W-:Y:S02]  /*0770*/  ISETP.NE.AND P3, PT, R0, RZ, PT ;  /* 0x000000ff0000720c */ /* 0x000fe40003f65270 */
[----:B-1----:R-:W-:Y:S02]  /*0780*/  LEA R4, R4, R3, 0x18 ;  /* 0x0000000304047211 */ /* 0x002fe400078ec0ff */
[----:B------:R-:W-:-:S09]  /*0790*/  SHF.L.U32 R3, R5, 0x1f, RZ ;  /* 0x0000001f05037819 */ /* 0x000fd200000006ff */
.L_x_7:
[----:B-1----:R1:W2:Y:S02]  /*07a0*/  SYNCS.PHASECHK.TRANS64.TRYWAIT P2, [R4+URZ+0x3f048], R3 ;  /* 0x03f04803040075a7 */ /* 0x0022a4000804017f */
[----:B--2---:R-:W-:Y:S05]  /*07b0*/  @!P2 NANOSLEEP.SYNCS 0x989680 ;  /* 0x009896800000a95d */ /* 0x004fea0003900000 */
[----:B------:R-:W2:Y:S02]  /*07c0*/  @!P2 SYNCS.PHASECHK.TRANS64 P2, [R4+URZ+0x3f048], R3 ;  /* 0x03f048030400a5a7 */ /* 0x000ea4000804007f */
[----:B--2---:R-:W-:Y:S05]  /*07d0*/  @!P2 BRA `(.L_x_7) ;  /* 0xfffffffc00f0a947 */ /* 0x004fea000383ffff */
[----:B------:R-:W-:Y:S05]  /*07e0*/  @P3 BRA `(.L_x_8) ;  /* 0x0000000000143947 */ /* 0x000fea0003800000 */
[----:B------:R-:W-:Y:S01]  /*07f0*/  LOP3.LUT P2, RZ, R16, 0x1f, RZ, 0xc0, !PT ;  /* 0x0000001f10ff7812 */ /* 0x000fe2000784c0ff */
[----:B-1----:R-:W-:-:S04]  /*0800*/  IMAD.MOV.U32 R3, RZ, RZ, 0x7000 ;  /* 0x00007000ff037424 */ /* 0x002fc800078e00ff */
[----:B------:R2:W-:Y:S08]  /*0810*/  SYNCS.ARRIVE.TRANS64 RZ, [R4+URZ+0x3f040], R3 ;  /* 0x03f0400304ff79a7 */ /* 0x0005f0000800003f */
[----:B------:R-:W-:Y:S05]  /*0820*/  @!P2 BRA `(.L_x_8) ;  /* 0x000000000004a947 */ /* 0x000fea0003800000 */
[----:B------:R-:W-:Y:S01]  /*0830*/  BPT.TRAP 0x1 ;  /* 0x000000040000795c */ /* 0x000fe20000300000 */
.L_x_8:
[----:B------:R-:W-:Y:S01]  /*0840*/  R2UR UR40, R4 ;  /* 0x00000000042872ca */ /* 0x000fe200000e0000 */
[----:B------:R-:W-:Y:S01]  /*0850*/  ULDC.64 UR4, c[0x0][0x198] ;  /* 0x0000660000047ab9 */ /* 0x000fe20000000a00 */
[----:B------:R-:W-:Y:S01]  /*0860*/  UMOV UR6, 0x0 ;  /* 0x0000000000067882 */ /* 0x000fe20000000000 */
[----:B------:R-:W-:Y:S01]  /*0870*/  UIADD3 UR4, UP0, UR4, 0xf0, URZ ;  /* 0x000000f004047890 */ /* 0x000fe2000ff1e03f */
[----:B------:R-:W-:Y:S01]  /*0880*/  UMOV UR7, 0x10000000 ;  /* 0x1000000000077882 */ /* 0x000fe20000000000 */
[----:B------:R-:W-:Y:S02]  /*0890*/  UMOV UR42, URZ ;  /* 0x0000003f002a7c82 */ /* 0x000fe40008000000 */
[----:B------:R-:W-:Y:S01]  /*08a0*/  UIADD3.X UR5, URZ, UR5, URZ, UP0, !UPT ;  /* 0x000000053f057290 */ /* 0x000fe200087fe43f */
[----:B------:R-:W-:Y:S01]  /*08b0*/  UMOV UR44, UR52 ;  /* 0x00000034002c7c82 */ /* 0x000fe20008000000 */
[----:B------:R-:W-:Y:S01]  /*08c0*/  UMOV UR45, UR53 ;  /* 0x00000035002d7c82 */ /* 0x000fe20008000000 */
[----:B------:R-:W-:Y:S01]  /*08d0*/  UMOV UR10, 0x20 ;  /* 0x00000020000a7882 */ /* 0x000fe20000000000 */
[----:B------:R-:W-:-:S02]  /*08e0*/  UMOV UR11, UR43 ;  /* 0x0000002b000b7c82 */ /* 0x000fc40008000000 */
[----:B------:R-:W-:Y:S02]  /*08f0*/  UIADD3 UR41, UR40, 0x3f040, URZ ;  /* 0x0003f04028297890 */ /* 0x000fe4000fffe03f */
[----:B------:R-:W-:Y:S01]  /*0900*/  UIADD3 UR8, UR40, 0x1000, URZ ;  /* 0x0000100028087890 */ /* 0x000fe2000fffe03f */
[----:B------:R-:W-:Y:S01]  /*0910*/  UMOV UR12, UR52 ;  /* 0x00000034000c7c82 */ /* 0x000fe20008000000 */
[----:B------:R-:W-:Y:S01]  /*0920*/  UMOV UR13, UR53 ;  /* 0x00000035000d7c82 */ /* 0x000fe20008000000 */
[----:B------:R-:W-:Y:S02]  /*0930*/  UIADD3 UR48, UR40, 0x2000, URZ ;  /* 0x0000200028307890 */ /* 0x000fe4000fffe03f */
[----:B------:R-:W-:Y:S02]  /*0940*/  UMOV UR9, UR41 ;  /* 0x0000002900097c82 */ /* 0x000fe40008000000 */
[----:B------:R3:W-:Y:S01]  /*0950*/  UTMALDG.4D [UR40], [UR4], desc[UR6] ;  /* 0x00000628040075b4 */ /* 0x0007e20008019000 */
[----:B------:R-:W-:-:S02]  /*0960*/  UIADD3 UR24, UR40, 0x3000, URZ ;  /* 0x0000300028187890 */ /* 0x000fc4000fffe03f */
[----:B------:R-:W-:Y:S01]  /*0970*/  UIADD3 UR16, UR40, 0x4000, URZ ;  /* 0x0000400028107890 */ /* 0x000fe2000fffe03f */
[----:B------:R-:W-:Y:S01]  /*0980*/  UMOV UR50, 0x40 ;  /* 0x0000004000327882 */ /* 0x000fe20000000000 */
[----:B------:R-:W-:Y:S01]  /*0990*/  UMOV UR51, UR43 ;  /* 0x0000002b00337c82 */ /* 0x000fe20008000000 */
[----:B------:R-:W-:Y:S01]  /*09a0*/  UMOV UR49, UR41 ;  /* 0x0000002900317c82 */ /* 0x000fe20008000000 */
[----:B------:R4:W-:Y:S01]  /*09b0*/  UTMALDG.4D [UR8], [UR4], desc[UR6] ;  /* 0x00000608040075b4 */ /* 0x0009e20008019000 */
[----:B------:R-:W-:Y:S01]  /*09c0*/  UMOV UR26, 0x60 ;  /* 0x00000060001a7882 */ /* 0x000fe20000000000 */
[----:B------:R-:W-:Y:S01]  /*09d0*/  UMOV UR27, UR43 ;  /* 0x0000002b001b7c82 */ /* 0x000fe20008000000 */
[----:B------:R-:W-:Y:S01]  /*09e0*/  UMOV UR28, UR52 ;  /* 0x00000034001c7c82 */ /* 0x000fe20008000000 */
[----:B------:R-:W-:Y:S01]  /*09f0*/  UMOV UR29, UR53 ;  /* 0x00000035001d7c82 */ /* 0x000fe20008000000 */
[----:B------:R-:W-:Y:S01]  /*0a00*/  UMOV UR25, UR41 ;  /* 0x0000002900197c82 */ /* 0x000fe20008000000 */
[----:B------:R-:W-:Y:S01]  /*0a10*/  UMOV UR18, 0x80 ;  /* 0x0000008000127882 */ /* 0x000fe20000000000 */
[----:B------:R-:W-:Y:S01]  /*0a20*/  UMOV UR19, UR43 ;  /* 0x0000002b00137c82 */ /* 0x000fe20008000000 */
[----:B------:R-:W-:Y:S01]  /*0a30*/  UMOV UR20, UR52 ;  /* 0x0000003400147c82 */ /* 0x000fe20008000000 */
[----:B------:R1:W-:Y:S01]  /*0a40*/  UTMALDG.4D [UR48], [UR4], desc[UR6] ;  /* 0x00000630040075b4 */ /* 0x0003e20008019000 */
[----:B------:R-:W-:Y:S01]  /*0a50*/  UMOV UR21, UR53 ;  /* 0x0000003500157c82 */ /* 0x000fe20008000000 */
[----:B------:R-:W-:Y:S01]  /*0a60*/  UMOV UR17, UR41 ;  /* 0x0000002900117c82 */ /* 0x000fe20008000000 */
[----:B------:R1:W-:Y:S01]  /*0a70*/  UTMALDG.4D [UR24], [UR4], desc[UR6] ;  /* 0x00000618040075b4 */ /* 0x0003e20008019000 */
[----:B---3--:R-:W-:Y:S01]  /*0a80*/  UMOV UR42, 0xc0 ;  /* 0x000000c0002a7882 */ /* 0x008fe20000000000 */
[----:B------:R1:W-:Y:S01]  /*0a90*/  UTMALDG.4D [UR16], [UR4], desc[UR6] ;  /* 0x00000610040075b4 */ /* 0x0003e20008019000 */
[----:B----4-:R-:W-:-:S02]  /*0aa0*/  UIADD3 UR8, UR40, 0x5000, URZ ;  /* 0x0000500028087890 */ /* 0x010fc4000fffe03f */
[----:B------:R-:W-:Y:S01]  /*0ab0*/  UIADD3 UR40, UR40, 0x6000, URZ ;  /* 0x0000600028287890 */ /* 0x000fe2000fffe03f */
[----:B------:R-:W-:-:S06]  /*0ac0*/  UMOV UR10, 0xa0 ;  /* 0x000000a0000a7882 */ /* 0x000fcc0000000000 */
[----:B------:R1:W-:Y:S02]  /*0ad0*/  UTMALDG.4D [UR8], [UR4], desc[UR6] ;  /* 0x00000608040075b4 */ /* 0x0003e40008019000 */
[----:B------:R1:W-:Y:S02]  /*0ae0*/  UTMALDG.4D [UR40], [UR4], desc[UR6] ;  /* 0x00000628040075b4 */ /* 0x0003e40008019000 */
[----:B-1----:R-:W-:Y:S01]  /*0af0*/  NOP ;  /* 0x0000000000007918 */ /* 0x002fe20000000000 */
.L_x_6:
[----:B------:R-:W-:Y:S05]  /*0b00*/  BSYNC B0 ;  /* 0x0000000000007941 */ /* 0x000fea0003800000 */
.L_x_5:
[----:B------:R-:W-:Y:S01]  /*0b10*/  BSSY B0, `(.L_x_9) ;  /* 0x0000129000007945 */ /* 0x000fe20003800000 */
[----:B------:R-:W-:Y:S01]  /*0b20*/  SHF.L.U32 R8, R2, 0x1, RZ ;  /* 0x0000000102087819 */ /* 0x000fe200000006ff */
[----:B------:R-:W-:Y:S01]  /*0b30*/  IMAD.MOV.U32 R7, RZ, RZ, 0x1 ;  /* 0x00000001ff077424 */ /* 0x000fe200078e00ff */
[----:B------:R-:W-:Y:S01]  /*0b40*/  MOV R6, 0x1 ;  /* 0x0000000100067802 */ /* 0x000fe20000000f00 */
[----:B------:R-:W-:Y:S01]  /*0b50*/  IMAD.MOV.U32 R5, RZ, RZ, RZ ;  /* 0x000000ffff057224 */ /* 0x000fe200078e00ff */
[----:B------:R-:W-:Y:S06]  /*0b60*/  @!P1 BRA `(.L_x_10) ;  /* 0x00000010008c9947 */ /* 0x000fec0003800000 */
[----:B------:R-:W-:Y:S01]  /*0b70*/  ISETP.GE.AND P1, PT, R2, 0x1, PT ;  /* 0x000000010200780c */ /* 0x000fe20003f26270 */
[----:B------:R-:W-:Y:S01]  /*0b80*/  IMAD.MOV.U32 R5, RZ, RZ, RZ ;  /* 0x000000ffff057224 */ /* 0x000fe200078e00ff */
[----:B------:R-:W-:Y:S02]  /*0b90*/  LOP3.LUT R11, R16, 0x1f, RZ, 0xc0, !PT ;  /* 0x0000001f100b7812 */ /* 0x000fe400078ec0ff */
[----:B------:R-:W-:-:S09]  /*0ba0*/  MOV R9, RZ ;  /* 0x000000ff00097202 */ /* 0x000fd20000000f00 */
[----:B------:R-:W-:Y:S05]  /*0bb0*/  @!P1 BRA `(.L_x_11) ;  /* 0x0000000800189947 */ /* 0x000fea0003800000 */
[----:B--2---:R-:W1:Y:S01]  /*0bc0*/  S2R R4, SR_CgaCtaId ;  /* 0x0000000000047919 */ /* 0x004e620000008800 */
[----:B------:R-:W-:Y:S01]  /*0bd0*/  MOV R3, 0x400 ;  /* 0x0000040000037802 */ /* 0x000fe20000000f00 */
[----:B------:R-:W-:Y:S01]  /*0be0*/  IMAD.MOV.U32 R5, RZ, RZ, 0x1 ;  /* 0x00000001ff057424 */ /* 0x000fe200078e00ff */
[----:B------:R-:W-:Y:S02]  /*0bf0*/  MOV R6, 0x1 ;  /* 0x0000000100067802 */ /* 0x000fe40000000f00 */
[----:B------:R-:W-:Y:S02]  /*0c00*/  ISETP.NE.AND P2, PT, R0, RZ, PT ;  /* 0x000000ff0000720c */ /* 0x000fe40003f45270 */
[----:B-1----:R-:W-:Y:S02]  /*0c10*/  LEA R4, R4, R3, 0x18 ;  /* 0x0000000304047211 */ /* 0x002fe400078ec0ff */
[----:B------:R-:W-:-:S09]  /*0c20*/  SHF.L.U32 R3, R6, 0x1f, RZ ;  /* 0x0000001f06037819 */ /* 0x000fd200000006ff */
.L_x_12:
[----:B-1----:R1:W2:Y:S02]  /*0c30*/  SYNCS.PHASECHK.TRANS64.TRYWAIT P1, [R4+URZ+0x3f020], R3 ;  /* 0x03f02003040075a7 */ /* 0x0022a4000802017f */
[----:B--2---:R-:W-:Y:S05]  /*0c40*/  @!P1 NANOSLEEP.SYNCS 0x989680 ;  /* 0x009896800000995d */ /* 0x004fea0003900000 */
[----:B------:R-:W2:Y:S02]  /*0c50*/  @!P1 SYNCS.PHASECHK.TRANS64 P1, [R4+URZ+0x3f020], R3 ;  /* 0x03f02003040095a7 */ /* 0x000ea4000802007f */
[----:B--2---:R-:W-:Y:S05]  /*0c60*/  @!P1 BRA `(.L_x_12) ;  /* 0xfffffffc00f09947 */ /* 0x004fea000383ffff */
[----:B------:R-:W-:Y:S05]  /*0c70*/  @P2 BRA `(.L_x_13) ;  /* 0x0000000000142947 */ /* 0x000fea0003800000 */
[----:B------:R-:W-:Y:S02]  /*0c80*/  ISETP.NE.AND P1, PT, R11, RZ, PT ;  /* 0x000000ff0b00720c */ /* 0x000fe40003f25270 */
[----:B-1----:R-:W-:-:S04]  /*0c90*/  MOV R3, 0xe000 ;  /* 0x0000e00000037802 */ /* 0x002fc80000000f00 */
[----:B------:R2:W-:Y:S07]  /*0ca0*/  SYNCS.ARRIVE.TRANS64 RZ, [R4+URZ+0x3f000], R3 ;  /* 0x03f0000304ff79a7 */ /* 0x0005ee000800003f */
[----:B------:R-:W-:Y:S05]  /*0cb0*/  @!P1 BRA `(.L_x_13) ;  /* 0x0000000000049947 */ /* 0x000fea0003800000 */
[----:B------:R-:W-:Y:S01]  /*0cc0*/  BPT.TRAP 0x1 ;  /* 0x000000040000795c */ /* 0x000fe20000300000 */
.L_x_13:
[----:B------:R-:W-:Y:S01]  /*0cd0*/  R2UR UR14, R4 ;  /* 0x00000000040e72ca */ /* 0x000fe200000e0000 */
[----:B------:R-:W-:Y:S01]  /*0ce0*/  ULDC.64 UR4, c[0x0][0x198] ;  /* 0x0000660000047ab9 */ /* 0x000fe20000000a00 */
[----:B-12---:R-:W1:Y:S01]  /*0cf0*/  S2R R4, SR_CgaCtaId ;  /* 0x0000000000047919 */ /* 0x006e620000008800 */
[----:B------:R-:W-:Y:S01]  /*0d00*/  UIADD3 UR4, UP0, UR4, 0x1f0, URZ ;  /* 0x000001f004047890 */ /* 0x000fe2000ff1e03f */
[----:B------:R-:W-:Y:S01]  /*0d10*/  MOV R3, 0x400 ;  /* 0x0000040000037802 */ /* 0x000fe20000000f00 */
[----:B------:R-:W-:Y:S01]  /*0d20*/  UMOV UR35, URZ ;  /* 0x0000003f00237c82 */ /* 0x000fe20008000000 */
[----:B------:R-:W-:Y:S01]  /*0d30*/  UMOV UR6, 0x0 ;  /* 0x0000000000067882 */ /* 0x000fe20000000000 */
[----:B------:R-:W-:Y:S01]  /*0d40*/  UIADD3.X UR5, URZ, UR5, URZ, UP0, !UPT ;  /* 0x000000053f057290 */ /* 0x000fe200087fe43f */
[----:B------:R-:W-:Y:S01]  /*0d50*/  IMAD.MOV.U32 R6, RZ, RZ, 0x1 ;  /* 0x00000001ff067424 */ /* 0x000fe200078e00ff */
[----:B------:R-:W-:Y:S01]  /*0d60*/  UMOV UR7, 0x10000000 ;  /* 0x1000000000077882 */ /* 0x000fe20000000000 */
[----:B------:R-:W-:Y:S01]  /*0d70*/  UMOV UR34, URZ ;  /* 0x0000003f00227c82 */ /* 0x000fe20008000000 */
[----:B------:R-:W-:Y:S01]  /*0d80*/  UMOV UR36, UR52 ;  /* 0x0000003400247c82 */ /* 0x000fe20008000000 */
[----:B------:R-:W-:Y:S01]  /*0d90*/  UMOV UR37, UR53 ;  /* 0x0000003500257c82 */ /* 0x000fe20008000000 */
[----:B------:R-:W-:Y:S01]  /*0da0*/  UIADD3 UR32, UR14, 0x7000, URZ ;  /* 0x000070000e207890 */ /* 0x000fe2000fffe03f */
[----:B------:R-:W-:Y:S01]  /*0db0*/  ISETP.NE.AND P2, PT, R0, RZ, PT ;  /* 0x000000ff0000720c */ /* 0x000fe20003f45270 */
[----:B------:R-:W-:Y:S01]  /*0dc0*/  UIADD3 UR33, UR14, 0x3f000, URZ ;  /* 0x0003f0000e217890 */ /* 0x000fe2000fffe03f */
[----:B------:R-:W-:Y:S01]  /*0dd0*/  MOV R9, 0x1 ;  /* 0x0000000100097802 */ /* 0x000fe20000000f00 */
[----:B------:R-:W-:Y:S01]  /*0de0*/  UIADD3 UR16, UR14, 0x9000, URZ ;  /* 0x000090000e107890 */ /* 0x000fe2000fffe03f */
[----:B------:R-:W-:Y:S01]  /*0df0*/  SHF.L.U32 R6, R6, 0x1f, RZ ;  /* 0x0000001f06067819 */ /* 0x000fe200000006ff */
[----:B------:R-:W-:Y:S01]  /*0e00*/  UIADD3 UR8, UR14, 0xb000, URZ ;  /* 0x0000b0000e087890 */ /* 0x000fe2000fffe03f */
        /* <DEDUP_REMOVED lines=8> */
[----:B------:R-:W-:Y:S01]  /*0e90*/  UTMALDG.4D [UR32], [UR4], desc[UR6] ;  /* 0x00000620040075b4 */ /* 0x000fe20008019000 */
[----:B------:R-:W-:Y:S01]  /*0ea0*/  UMOV UR11, UR35 ;  /* 0x00000023000b7c82 */ /* 0x000fe20008000000 */
[----:B------:R-:W-:Y:S01]  /*0eb0*/  UMOV UR9, UR33 ;  /* 0x0000002100097c82 */ /* 0x000fe20008000000 */
[----:B------:R-:W-:-:S02]  /*0ec0*/  UIADD3 UR24, UR14, 0xd000, URZ ;  /* 0x0000d0000e187890 */ /* 0x000fc4000fffe03f */
[----:B------:R-:W-:Y:S01]  /*0ed0*/  UIADD3 UR48, UR14, 0xf000, URZ ;  /* 0x0000f0000e307890 */ /* 0x000fe2000fffe03f */
[----:B-1----:R-:W-:Y:S01]  /*0ee0*/  LEA R4, R4, R3, 0x18 ;  /* 0x0000000304047211 */ /* 0x002fe200078ec0ff */
[----:B------:R-:W-:Y:S01]  /*0ef0*/  UMOV UR26, 0x60 ;  /* 0x00000060001a7882 */ /* 0x000fe20000000000 */
[----:B------:R1:W-:Y:S01]  /*0f00*/  UTMALDG.4D [UR16], [UR4], desc[UR6] ;  /* 0x00000610040075b4 */ /* 0x0003e20008019000 */
        /* <DEDUP_REMOVED lines=8> */
[----:B------:R-:W-:Y:S01]  /*0f90*/  IMAD R3, R5, 0x8, R4 ;  /* 0x0000000805037824 */ /* 0x000fe200078e0204 */
[----:B------:R3:W-:Y:S01]  /*0fa0*/  UTMALDG.4D [UR24], [UR4], desc[UR6] ;  /* 0x00000618040075b4 */ /* 0x0007e20008019000 */
[----:B------:R3:W-:Y:S01]  /*0fb0*/  UTMALDG.4D [UR48], [UR4], desc[UR6] ;  /* 0x00000630040075b4 */ /* 0x0007e20008019000 */
[----:B-1----:R-:W-:Y:S01]  /*0fc0*/  UIADD3 UR16, UR14, 0x11000, URZ ;  /* 0x000110000e107890 */ /* 0x002fe2000fffe03f */
[----:B------:R-:W-:Y:S01]  /*0fd0*/  UMOV UR18, 0xa0 ;  /* 0x000000a000127882 */ /* 0x000fe20000000000 */
[----:B--2---:R-:W-:-:S07]  /*0fe0*/  UIADD3 UR8, UR14, 0x13000, URZ ;  /* 0x000130000e087890 */ /* 0x004fce000fffe03f */
[----:B------:R3:W-:Y:S01]  /*0ff0*/  UTMALDG.4D [UR16], [UR4], desc[UR6] ;  /* 0x00000610040075b4 */ /* 0x0007e20008019000 */
[----:B------:R-:W-:Y:S02]  /*1000*/  UMOV UR10, 0xc0 ;  /* 0x000000c0000a7882 */ /* 0x000fe40000000000 */
[----:B------:R3:W-:Y:S02]  /*1010*/  UTMALDG.4D [UR8], [UR4], desc[UR6] ;  /* 0x00000608040075b4 */ /* 0x0007e40008019000 */
[----:B---3--:R-:W-:Y:S01]  /*1020*/  NOP ;  /* 0x0000000000007918 */ /* 0x008fe20000000000 */
.L_x_14:
        /* <DEDUP_REMOVED lines=10> */
.L_x_15:
[----:B------:R-:W-:Y:S01]  /*10d0*/  IMAD R4, R5, 0xe000, R4 ;  /* 0x0000e00005047824 */ /* 0x000fe200078e0204 */
[----:B------:R-:W-:Y:S01]  /*10e0*/  R2UR UR57, R3 ;  /* 0x00000000033972ca */ /* 0x000fe200000e0000 */
[----:B------:R-:W-:Y:S01]  /*10f0*/  ULDC.64 UR4, c[0x0][0x198] ;  /* 0x0000660000047ab9 */ /* 0x000fe20000000a00 */
[----:B------:R-:W-:Y:S01]  /*1100*/  UMOV UR59, URZ ;  /* 0x0000003f003b7c82 */ /* 0x000fe20008000000 */
[----:B------:R-:W-:Y:S01]  /*1110*/  UIADD3 UR4, UP0, UR4, 0x2f0, URZ ;  /* 0x000002f004047890 */ /* 0x000fe2000ff1e03f */
[----:B------:R-:W-:Y:S01]  /*1120*/  R2UR UR14, R4 ;  /* 0x00000000040e72ca */ /* 0x000fe200000e0000 */
[----:B------:R-:W-:Y:S01]  /*1130*/  UMOV UR6, 0x0 ;  /* 0x0000000000067882 */ /* 0x000fe20000000000 */
[----:B------:R-:W-:Y:S01]  /*1140*/  UMOV UR7, 0x10000000 ;  /* 0x1000000000077882 */ /* 0x000fe20000000000 */
[----:B------:R-:W-:Y:S01]  /*1150*/  UIADD3.X UR5, URZ, UR5, URZ, UP0, !UPT ;  /* 0x000000053f057290 */ /* 0x000fe200087fe43f */
[----:B------:R-:W-:Y:S01]  /*1160*/  VIADD R5, R5, 0x1 ;  /* 0x0000000105057836 */ /* 0x000fe20000000000 */
[----:B------:R-:W-:Y:S01]  /*1170*/  UMOV UR58, URZ ;  /* 0x0000003f003a7c82 */ /* 0x000fe20008000000 */
[----:B------:R-:W-:Y:S01]  /*1180*/  UMOV UR60, UR52 ;  /* 0x00000034003c7c82 */ /* 0x000fe20008000000 */
[----:B------:R-:W-:Y:S01]  /*1190*/  UMOV UR61, UR53 ;  /* 0x00000035003d7c82 */ /* 0x000fe20008000000 */
[----:B------:R-:W-:Y:S01]  /*11a0*/  UMOV UR34, 0x20 ;  /* 0x0000002000227882 */ /* 0x000fe20000000000 */
[----:B------:R-:W-:Y:S01]  /*11b0*/  UIADD3 UR57, UR57, 0x3f000, URZ ;  /* 0x0003f00039397890 */ /* 0x000fe2000fffe03f */
[----:B------:R-:W-:Y:S01]  /*11c0*/  UMOV UR36, UR52 ;  /* 0x0000003400247c82 */ /* 0x000fe20008000000 */
[----:B------:R-:W-:-:S02]  /*11d0*/  UMOV UR37, UR53 ;  /* 0x0000003500257c82 */ /* 0x000fc40008000000 */
[----:B------:R-:W-:Y:S02]  /*11e0*/  UIADD3 UR56, UR14, 0x7000, URZ ;  /* 0x000070000e387890 */ /* 0x000fe4000fffe03f */
[----:B------:R-:W-:Y:S02]  /*11f0*/  UIADD3 UR32, UR14, 0x9000, URZ ;  /* 0x000090000e207890 */ /* 0x000fe4000fffe03f */
[----:B------:R-:W-:Y:S01]  /*1200*/  UIADD3 UR8, UR14, 0xb000, URZ ;  /* 0x0000b0000e087890 */ /* 0x000fe2000fffe03f */
[----:B------:R-:W-:Y:S01]  /*1210*/  UMOV UR35, UR59 ;  /* 0x0000003b00237c82 */ /* 0x000fe20008000000 */
[----:B------:R-:W-:Y:S01]  /*1220*/  UMOV UR33, UR57 ;  /* 0x0000003900217c82 */ /* 0x000fe20008000000 */
[----:B------:R-:W-:Y:S01]  /*1230*/  UMOV UR10, 0x40 ;  /* 0x00000040000a7882 */ /* 0x000fe20000000000 */
[----:B------:R-:W-:Y:S01]  /*1240*/  UMOV UR12, UR52 ;  /* 0x00000034000c7c82 */ /* 0x000fe20008000000 */
[----:B------:R-:W-:Y:S01]  /*1250*/  UMOV UR13, UR53 ;  /* 0x00000035000d7c82 */ /* 0x000fe20008000000 */
[----:B------:R-:W-:Y:S01]  /*1260*/  UMOV UR11, UR59 ;  /* 0x0000003b000b7c82 */ /* 0x000fe20008000000 */
[----:B------:R-:W-:Y:S01]  /*1270*/  UMOV UR9, UR57 ;  /* 0x0000003900097c82 */ /* 0x000fe20008000000 */
[----:B------:R-:W-:Y:S01]  /*1280*/  UTMALDG.4D [UR56], [UR4], desc[UR6] ;  /* 0x00000638040075b4 */ /* 0x000fe20008019000 */
[----:B------:R-:W-:-:S02]  /*1290*/  UIADD3 UR24, UR14, 0xd000, URZ ;  /* 0x0000d0000e187890 */ /* 0x000fc4000fffe03f */
[----:B------:R-:W-:Y:S02]  /*12a0*/  UIADD3 UR48, UR14, 0xf000, URZ ;  /* 0x0000f0000e307890 */ /* 0x000fe4000fffe03f */
[----:B------:R-:W-:Y:S01]  /*12b0*/  UIADD3 UR16, UR14, 0x11000, URZ ;  /* 0x000110000e107890 */ /* 0x000fe2000fffe03f */
[----:B------:R-:W-:Y:S01]  /*12c0*/  UMOV UR26, 0x60 ;  /* 0x00000060001a7882 */ /* 0x000fe20000000000 */
[----:B------:R-:W-:Y:S01]  /*12d0*/  UTMALDG.4D [UR32], [UR4], desc[UR6] ;  /* 0x00000620040075b4 */ /* 0x000fe20008019000 */
        /* <DEDUP_REMOVED lines=13> */
[----:B------:R4:W-:Y:S01]  /*13b0*/  UTMALDG.4D [UR24], [UR4], desc[UR6] ;  /* 0x00000618040075b4 */ /* 0x0009e20008019000 */
[----:B------:R4:W-:Y:S01]  /*13c0*/  UTMALDG.4D [UR48], [UR4], desc[UR6] ;  /* 0x00000630040075b4 */ /* 0x0009e20008019000 */
[----:B------:R4:W-:Y:S01]  /*13d0*/  UTMALDG.4D [UR16], [UR4], desc[UR6] ;  /* 0x00000610040075b4 */ /* 0x0009e20008019000 */
[----:B---3--:R-:W-:Y:S01]  /*13e0*/  UIADD3 UR8, UR14, 0x13000, URZ ;  /* 0x000130000e087890 */ /* 0x008fe2000fffe03f */
[----:B------:R-:W-:-:S08]  /*13f0*/  UMOV UR10, 0xc0 ;  /* 0x000000c0000a7882 */ /* 0x000fd00000000000 */
[----:B------:R4:W-:Y:S02]  /*1400*/  UTMALDG.4D [UR8], [UR4], desc[UR6] ;  /* 0x00000608040075b4 */ /* 0x0009e40008019000 */
[----:B----4-:R-:W-:Y:S01]  /*1410*/  NOP ;  /* 0x0000000000007918 */ /* 0x010fe20000000000 */
.L_x_11:
[----:B------:R-:W-:Y:S02]  /*1420*/  ISETP.GE.AND P1, PT, R2, 0x2, PT ;  /* 0x000000020200780c */ /* 0x000fe40003f26270 */
[----:B-12---:R-:W-:-:S11]  /*1430*/  MOV R6, 0x1 ;  /* 0x0000000100067802 */ /* 0x006fd60000000f00 */
[----:B------:R-:W-:Y:S05]  /*1440*/  @!P1 BRA `(.L_x_16) ;  /* 0x0000000800489947 */ /* 0x000fea0003800000 */
[----:B------:R-:W1:Y:S01]  /*1450*/  S2R R4, SR_CgaCtaId ;  /* 0x0000000000047919 */ /* 0x000e620000008800 */
[----:B------:R-:W-:Y:S01]  /*1460*/  MOV R3, 0x400 ;  /* 0x0000040000037802 */ /* 0x000fe20000000f00 */
[----:B------:R-:W-:Y:S01]  /*1470*/  IMAD.MOV.U32 R6, RZ, RZ, 0x1 ;  /* 0x00000001ff067424 */ /* 0x000fe200078e00ff */
[----:B------:R-:W-:-:S04]  /*1480*/  ISETP.NE.AND P2, PT, R0, RZ, PT ;  /* 0x000000ff0000720c */ /* 0x000fc80003f45270 */
[----:B------:R-:W-:Y:S02]  /*1490*/  SHF.L.U32 R6, R6, 0x1f, RZ ;  /* 0x0000001f06067819 */ /* 0x000fe400000006ff */
[----:B-1----:R-:W-:-:S04]  /*14a0*/  LEA R4, R4, R3, 0x18 ;  /* 0x0000000304047211 */ /* 0x002fc800078ec0ff */
[----:B------:R-:W-:-:S07]  /*14b0*/  LEA R3, R5, R4, 0x3 ;  /* 0x0000000405037211 */ /* 0x000fce00078e18ff */
.L_x_17:
[----:B-1----:R1:W2:Y:S02]  /*14c0*/  SYNCS.PHASECHK.TRANS64.TRYWAIT P1, [R3+URZ+0x3f020], R6 ;  /* 0x03f02006030075a7 */ /* 0x0022a4000802017f */
[----:B--2---:R-:W-:Y:S05]  /*14d0*/  @!P1 NANOSLEEP.SYNCS 0x989680 ;  /* 0x009896800000995d */ /* 0x004fea0003900000 */
[----:B------:R-:W2:Y:S02]  /*14e0*/  @!P1 SYNCS.PHASECHK.TRANS64 P1, [R3+URZ+0x3f020], R6 ;  /* 0x03f02006030095a7 */ /* 0x000ea4000802007f */
[----:B--2---:R-:W-:Y:S05]  /*14f0*/  @!P1 BRA `(.L_x_17) ;  /* 0xfffffffc00f09947 */ /* 0x004fea000383ffff */
[----:B------:R-:W-:Y:S05]  /*1500*/  @P2 BRA `(.L_x_18) ;  /* 0x0000000000142947 */ /* 0x000fea0003800000 */
[----:B------:R-:W-:Y:S01]  /*1510*/  ISETP.NE.AND P1, PT, R11, RZ, PT ;  /* 0x000000ff0b00720c */ /* 0x000fe20003f25270 */
[----:B-1----:R-:W-:-:S04]  /*1520*/  IMAD.MOV.U32 R6, RZ, RZ, 0xe000 ;  /* 0x0000e000ff067424 */ /* 0x002fc800078e00ff */
[----:B------:R2:W-:Y:S08]  /*1530*/  SYNCS.ARRIVE.TRANS64 RZ, [R3+URZ+0x3f000], R6 ;  /* 0x03f0000603ff79a7 */ /* 0x0005f0000800003f */
[----:B------:R-:W-:Y:S05]  /*1540*/  @!P1 BRA `(.L_x_18) ;  /* 0x0000000000049947 */ /* 0x000fea0003800000 */
[----:B------:R-:W-:Y:S01]  /*1550*/  BPT.TRAP 0x1 ;  /* 0x000000040000795c */ /* 0x000fe20000300000 */
.L_x_18:
[----:B------:R-:W-:Y:S01]  /*1560*/  IMAD R4, R5, 0xe000, R4 ;  /* 0x0000e00005047824 */ /* 0x000fe200078e0204 */
[----:B------:R-:W-:Y:S01]  /*1570*/  R2UR UR33, R3 ;  /* 0x00000000032172ca */ /* 0x000fe200000e0000 */
[----:B------:R-:W-:Y:S01]  /*1580*/  ULDC.64 UR4, c[0x0][0x198] ;  /* 0x0000660000047ab9 */ /* 0x000fe20000000a00 */
[----:B------:R-:W-:Y:S01]  /*1590*/  R2UR UR35, R9 ;  /* 0x00000000092372ca */ /* 0x000fe200000e0000 */
[----:B------:R-:W-:Y:S01]  /*15a0*/  UIADD3 UR4, UP0, UR4, 0x1f0, URZ ;  /* 0x000001f004047890 */ /* 0x000fe2000ff1e03f */
[----:B------:R-:W-:Y:S01]  /*15b0*/  R2UR UR14, R4 ;  /* 0x00000000040e72ca */ /* 0x000fe200000e0000 */
[----:B------:R-:W-:Y:S01]  /*15c0*/  UMOV UR6, 0x0 ;  /* 0x0000000000067882 */ /* 0x000fe20000000000 */
[----:B------:R-:W3:Y:S01]  /*15d0*/  S2R R4, SR_CgaCtaId ;  /* 0x0000000000047919 */ /* 0x000ee20000008800 */
[----:B------:R-:W-:Y:S01]  /*15e0*/  UIADD3.X UR5, URZ, UR5, URZ, UP0, !UPT ;  /* 0x000000053f057290 */ /* 0x000fe200087fe43f */
[----:B------:R-:W-:Y:S01]  /*15f0*/  IADD3 R5, R5, 0x1, RZ ;  /* 0x0000000105057810 */ /* 0x000fe20007ffe0ff */
[----:B------:R-:W-:Y:S01]  /*1600*/  UMOV UR7, 0x10000000 ;  /* 0x1000000000077882 */ /* 0x000fe20000000000 */
[----:B------:R-:W-:Y:S01]  /*1610*/  UMOV UR34, URZ ;  /* 0x0000003f00227c82 */ /* 0x000fe20008000000 */
[----:B------:R-:W-:Y:S01]  /*1620*/  UMOV UR36, UR52 ;  /* 0x0000003400247c82 */ /* 0x000fe20008000000 */
[----:B------:R-:W-:Y:S01]  /*1630*/  UMOV UR37, UR53 ;  /* 0x0000003500257c82 */ /* 0x000fe20008000000 */
[----:B------:R-:W-:Y:S01]  /*1640*/  UIADD3 UR33, UR33, 0x3f000, URZ ;  /* 0x0003f00021217890 */ /* 0x000fe2000fffe03f */
[----:B-12---:R-:W-:Y:S01]  /*1650*/  MOV R3, 0x400 ;  /* 0x0000040000037802 */ /* 0x006fe20000000f00 */
[----:B------:R-:W-:Y:S01]  /*1660*/  USHF.L.U32 UR35, UR35, 0x7, URZ ;  /* 0x0000000723237899 */ /* 0x000fe2000800063f */
[C---:B------:R-:W-:Y:S01]  /*1670*/  ISETP.NE.AND P2, PT, R5.reuse, 0x4, PT ;  /* 0x000000040500780c */ /* 0x040fe20003f45270 */
[----:B------:R-:W-:Y:S01]  /*1680*/  UIADD3 UR32, UR14, 0x7000, URZ ;  /* 0x000070000e207890 */ /* 0x000fe2000fffe03f */
[C---:B------:R-:W-:Y:S01]  /*1690*/  ISETP.NE.AND P1, PT, R5.reuse, 0x4, PT ;  /* 0x000000040500780c */ /* 0x040fe20003f25270 */
[----:B------:R-:W-:Y:S01]  /*16a0*/  UIADD3 UR16, UR14, 0x9000, URZ ;  /* 0x000090000e107890 */ /* 0x000fe2000fffe03f */
[----:B------:R-:W-:Y:S01]  /*16b0*/  SEL R5, R5, RZ, P2 ;  /* 0x000000ff05057207 */ /* 0x000fe20001000000 */
[----:B------:R-:W-:Y:S01]  /*16c0*/  UIADD3 UR8, UR14, 0xb000, URZ ;  /* 0x0000b0000e087890 */ /* 0x000fe2000fffe03f */
[----:B------:R-:W-:Y:S01]  /*16d0*/  SEL R6, RZ, 0x1, !P1 ;  /* 0x00000001ff067807 */ /* 0x000fe20004800000 */
        /* <DEDUP_REMOVED lines=11> */
[----:B------:R-:W-:Y:S01]  /*1790*/  UIADD3 UR24, UR14, 0xd000, URZ ;  /* 0x0000d0000e187890 */ /* 0x000fe2000fffe03f */
[----:B------:R-:W-:Y:S01]  /*17a0*/  ISETP.NE.AND P3, PT, R0, RZ, PT ;  /* 0x000000ff0000720c */ /* 0x000fe20003f65270 */
[----:B------:R-:W-:Y:S01]  /*17b0*/  UIADD3 UR48, UR14, 0xf000, URZ ;  /* 0x0000f0000e307890 */ /* 0x000fe2000fffe03f */
        /* <DEDUP_REMOVED lines=10> */
[----:B---3--:R-:W-:-:S02]  /*1860*/  LEA R4, R4, R3, 0x18 ;  /* 0x0000000304047211 */ /* 0x008fc400078ec0ff */
[----:B------:R-:W-:-:S03]  /*1870*/  SHF.L.U32 R3, R6, 0x1f, RZ ;  /* 0x0000001f06037819 */ /* 0x000fc600000006ff */
        /* <DEDUP_REMOVED lines=10> */
.L_x_19:
        /* <DEDUP_REMOVED lines=10> */
.L_x_20:
[----:B------:R-:W-:Y:S01]  /*19c0*/  IMAD R4, R5, 0xe000, R4 ;  /* 0x0000e00005047824 */ /* 0x000fe200078e0204 */
[----:B------:R-:W-:Y:S01]  /*19d0*/  R2UR UR57, R8 ;  /* 0x00000000083972ca */ /* 0x000fe200000e0000 */
[----:B------:R-:W-:Y:S01]  /*19e0*/  ULDC.64 UR4, c[0x0][0x198] ;  /* 0x0000660000047ab9 */ /* 0x000fe20000000a00 */
[----:B------:R-:W-:Y:S01]  /*19f0*/  R2UR UR59, R9 ;  /* 0x00000000093b72ca */ /* 0x000fe200000e0000 */
        /* <DEDUP_REMOVED lines=11> */
[----:B------:R-:W-:Y:S01]  /*1ab0*/  ISETP.NE.AND P1, PT, R5, 0x4, PT ;  /* 0x000000040500780c */ /* 0x000fe20003f25270 */
[----:B------:R-:W-:Y:S01]  /*1ac0*/  USHF.L.U32 UR59, UR59, 0x7, URZ ;  /* 0x000000073b3b7899 */ /* 0x000fe2000800063f */
[----:B------:R-:W-:Y:S01]  /*1ad0*/  IADD3 R9, R9, 0x1, RZ ;  /* 0x0000000109097810 */ /* 0x000fe20007ffe0ff */
[----:B------:R-:W-:Y:S01]  /*1ae0*/  UIADD3 UR56, UR14, 0x7000, URZ ;  /* 0x000070000e387890 */ /* 0x000fe2000fffe03f */
[----:B-12---:R-:W-:Y:S01]  /*1af0*/  SEL R3, RZ, 0x1, P1 ;  /* 0x00000001ff037807 */ /* 0x006fe20000800000 */
[----:B------:R-:W-:Y:S01]  /*1b00*/  UIADD3 UR32, UR14, 0x9000, URZ ;  /* 0x000090000e207890 */ /* 0x000fe2000fffe03f */
[----:B------:R-:W-:Y:S01]  /*1b10*/  SEL R5, R5, RZ, P1 ;  /* 0x000000ff05057207 */ /* 0x000fe20000800000 */
[----:B------:R-:W-:Y:S01]  /*1b20*/  UIADD3 UR8, UR14, 0xb000, URZ ;  /* 0x0000b0000e087890 */ /* 0x000fe2000fffe03f */
[----:B------:R-:W-:Y:S01]  /*1b30*/  LOP3.LUT R6, R6, R3, RZ, 0x3c, !PT ;  /* 0x0000000306067212 */ /* 0x000fe200078e3cff */
[----:B------:R-:W-:Y:S01]  /*1b40*/  UMOV UR36, UR52 ;  /* 0x0000003400247c82 */ /* 0x000fe20008000000 */
[----:B------:R-:W-:Y:S01]  /*1b50*/  UMOV UR37, UR53 ;  /* 0x0000003500257c82 */ /* 0x000fe20008000000 */
        /* <DEDUP_REMOVED lines=29> */
[----:B-1----:R-:W-:Y:S01]  /*1d30*/  UIADD3 UR8, UR14, 0x13000, URZ ;  /* 0x000130000e087890 */ /* 0x002fe2000fffe03f */
[----:B------:R-:W-:-:S08]  /*1d40*/  UMOV UR10, 0xc0 ;  /* 0x000000c0000a7882 */ /* 0x000fd00000000000 */
[----:B------:R2:W-:Y:S02]  /*1d50*/  UTMALDG.4D [UR8], [UR4], desc[UR6] ;  /* 0x00000608040075b4 */ /* 0x0005e40008019000 */
[----:B--2---:R-:W-:Y:S01]  /*1d60*/  NOP ;  /* 0x0000000000007918 */ /* 0x004fe20000000000 */
.L_x_16:
[----:B------:R-:W-:-:S05]  /*1d70*/  IMAD.SHL.U32 R8, R2, 0x2, RZ ;  /* 0x0000000202087824 */ /* 0x000fca00078e00ff */
[----:B------:R-:W-:-:S04]  /*1d80*/  LOP3.LUT R8, R8, 0xfffffffe, RZ, 0x3c, !PT ;  /* 0xfffffffe08087812 */ /* 0x000fc800078e3cff */
[----:B------:R-:W-:-:S07]  /*1d90*/  IADD3 R8, -R8, -0x6, RZ ;  /* 0xfffffffa08087810 */ /* 0x000fce0007ffe1ff */
.L_x_10:
[----:B------:R-:W-:Y:S05]  /*1da0*/  BSYNC B0 ;  /* 0x0000000000007941 */ /* 0x000fea0003800000 */
.L_x_9:
[----:B------:R-:W1:Y:S01]  /*1db0*/  S2R R11, SR_CgaCtaId ;  /* 0x00000000000b7919 */ /* 0x000e620000008800 */
[----:B------:R-:W-:Y:S02]  /*1dc0*/  MOV R2, 0x400 ;  /* 0x0000040000027802 */ /* 0x000fe40000000f00 */
[----:B--2---:R-:W-:Y:S02]  /*1dd0*/  MOV R4, RZ ;  /* 0x000000ff00047202 */ /* 0x004fe40000000f00 */
[----:B------:R-:W-:Y:S02]  /*1de0*/  SHF.L.U32 R3, RZ, 0x1f, RZ ;  /* 0x0000001fff037819 */ /* 0x000fe400000006ff */
[----:B-1----:R-:W-:-:S07]  /*1df0*/  LEA R2, R11, R2, 0x18 ;  /* 0x000000020b027211 */ /* 0x002fce00078ec0ff */
.L_x_21:
[----:B-1----:R1:W2:Y:S02]  /*1e00*/  SYNCS.PHASECHK.TRANS64.TRYWAIT P1, [R2+URZ+0x3f040], R3 ;  /* 0x03f04003020075a7 */ /* 0x0022a4000802017f */
[----:B--2---:R-:W-:Y:S05]  /*1e10*/  @!P1 NANOSLEEP.SYNCS 0x989680 ;  /* 0x009896800000995d */ /* 0x004fea0003900000 */
[----:B------:R-:W2:Y:S02]  /*1e20*/  @!P1 SYNCS.PHASECHK.TRANS64 P1, [R2+URZ+0x3f040], R3 ;  /* 0x03f04003020095a7 */ /* 0x000ea4000802007f */
[----:B--2---:R-:W-:Y:S05]  /*1e30*/  @!P1 BRA `(.L_x_21) ;  /* 0xfffffffc00f09947 */ /* 0x004fea000383ffff */
[----:B------:R-:W2:Y:S01]  /*1e40*/  LDC R11, c[0x0][0x28c] ;  /* 0x0000a300ff0b7b82 */ /* 0x000ea20000000800 */
[----:B-1----:R-:W-:Y:S02]  /*1e50*/  SHF.R.S32.HI R3, RZ, 0x1f, R0 ;  /* 0x0000001fff037819 */ /* 0x002fe40000011400 */
[----:B------:R-:W-:Y:S01]  /*1e60*/  SHF.L.U32 R15, RZ, 0x1f, RZ ;  /* 0x0000001fff0f7819 */ /* 0x000fe200000006ff */
[----:B--2---:R-:W-:Y:S01]  /*1e70*/  VIADD R12, R11, 0x7f ;  /* 0x0000007f0b0c7836 */ /* 0x004fe20000000000 */
[----:B------:R-:W-:-:S04]  /*1e80*/  LEA.HI R11, R3, R0, RZ, 0x5 ;  /* 0x00000000030b7211 */ /* 0x000fc800078f28ff */
[----:B------:R-:W-:Y:S02]  /*1e90*/  SHF.R.S32.HI R13, RZ, 0x1f, R12 ;  /* 0x0000001fff0d7819 */ /* 0x000fe4000001140c */
[----:B------:R-:W-:Y:S02]  /*1ea0*/  SHF.R.S32.HI R11, RZ, 0x5, R11 ;  /* 0x00000005ff0b7819 */ /* 0x000fe4000001140b */
[----:B------:R-:W-:Y:S02]  /*1eb0*/  LEA.HI R13, R13, R12, RZ, 0x7 ;  /* 0x0000000c0d0d7211 */ /* 0x000fe400078f38ff */
[----:B------:R-:W-:Y:S02]  /*1ec0*/  LEA R11, R11, UR43, 0x4 ;  /* 0x0000002b0b0b7c11 */ /* 0x000fe4000f8e20ff */
[----:B------:R-:W-:-:S07]  /*1ed0*/  SHF.R.S32.HI R18, RZ, 0x7, R13 ;  /* 0x00000007ff127819 */ /* 0x000fce000001140d */
.L_x_22:
[----:B-1----:R1:W2:Y:S02]  /*1ee0*/  SYNCS.PHASECHK.TRANS64.TRYWAIT P1, [R2+URZ+0x3f000], R15 ;  /* 0x03f0000f020075a7 */ /* 0x0022a4000802017f */
[----:B--2---:R-:W-:Y:S05]  /*1ef0*/  @!P1 NANOSLEEP.SYNCS 0x989680 ;  /* 0x009896800000995d */ /* 0x004fea0003900000 */
[----:B------:R-:W2:Y:S02]  /*1f00*/  @!P1 SYNCS.PHASECHK.TRANS64 P1, [R2+URZ+0x3f000], R15 ;  /* 0x03f0000f020095a7 */ /* 0x000ea4000802007f */
[----:B--2---:R-:W-:Y:S05]  /*1f10*/  @!P1 BRA `(.L_x_22) ;  /* 0xfffffffc00f09947 */ /* 0x004fea000383ffff */
[----:B------:R-:W-:Y:S01]  /*1f20*/  LEA.HI R3, R3, R0, RZ, 0x2 ;  /* 0x0000000003037211 */ /* 0x000fe200078f10ff */
[----:B------:R-:W-:Y:S05]  /*1f30*/  WARPSYNC.ALL ;  /* 0x0000000000007948 */ /* 0x000fea0003800000 */
[--C-:B------:R-:W-:Y:S02]  /*1f40*/  SHF.R.S32.HI R14, RZ, 0x2, R3.reuse ;  /* 0x00000002ff0e7819 */ /* 0x100fe40000011403 */
[----:B------:R-:W-:Y:S02]  /*1f50*/  SHF.R.S32.HI R13, RZ, 0x1f, R3 ;  /* 0x0000001fff0d7819 */ /* 0x000fe40000011403 */
[----:B------:R-:W-:-:S02]  /*1f60*/  LOP3.LUT R3, R3, 0x7ffffffc, RZ, 0xc0, !PT ;  /* 0x7ffffffc03037812 */ /* 0x000fc400078ec0ff */
[----:B------:R-:W-:Y:S02]  /*1f70*/  LEA.HI R13, R13, R14, RZ, 0x3 ;  /* 0x0000000e0d0d7211 */ /* 0x000fe400078f18ff */
[----:B------:R-:W-:Y:S02]  /*1f80*/  IADD3 R12, -R3, R0, RZ ;  /* 0x00000000030c7210 */ /* 0x000fe40007ffe1ff */
[----:B------:R-:W-:Y:S02]  /*1f90*/  LOP3.LUT R3, R13, 0xfffffff8, RZ, 0xc0, !PT ;  /* 0xfffffff80d037812 */ /* 0x000fe400078ec0ff */
[----:B------:R-:W-:Y:S01]  /*1fa0*/  VIMNMX R221, R18, R221, PT ;  /* 0x000000dd12dd7248 */ /* 0x000fe20003fe0100 */
[----:B------:R-:W-:Y:S01]  /*1fb0*/  IMAD.SHL.U32 R12, R12, 0x2, RZ ;  /* 0x000000020c0c7824 */ /* 0x000fe200078e00ff */
[----:B------:R-:W-:Y:S02]  /*1fc0*/  IADD3 R3, R11, R14, -R3 ;  /* 0x0000000e0b037210 */ /* 0x000fe40007ffe803 */
[C---:B------:R-:W-:Y:S01]  /*1fd0*/  R2UR UR15, R2.reuse ;  /* 0x00000000020f72ca */ /* 0x040fe200000e0000 */
[----:B------:R-:W-:Y:S01]  /*1fe0*/  WARPGROUP.ARRIVE ;  /* 0x00000000000079c5 */ /* 0x000fe20000000000 */
[----:B------:R-:W-:Y:S01]  /*1ff0*/  R2UR UR4, R2 ;  /* 0x00000000020472ca */ /* 0x000fe200000e0000 */
[----:B------:R-:W-:Y:S01]  /*2000*/  UMOV UR7, 0x80000020 ;  /* 0x8000002000077882 */ /* 0x000fe20000000000 */
[----:B------:R-:W-:Y:S01]  /*2010*/  UMOV UR11, 0x80000020 ;  /* 0x80000020000b7882 */ /* 0x000fe20000000000 */
[----:B------:R-:W-:Y:S01]  /*2020*/  UMOV UR5, UR7 ;  /* 0x0000000700057c82 */ /* 0x000fe20008000000 */
[----:B------:R-:W-:Y:S01]  /*2030*/  IMAD.U32 R217, RZ, RZ, UR7 ;  /* 0x00000007ffd97e24 */ /* 0x000fe2000f8e00ff */
[----:B------:R-:W-:Y:S01]  /*2040*/  UMOV UR57, 0x80000020 ;  /* 0x8000002000397882 */ /* 0x000fe20000000000 */
[----:B------:R-:W-:Y:S01]  /*2050*/  IMAD.U32 R215, RZ, RZ, UR11 ;  /* 0x0000000bffd77e24 */ /* 0x000fe2000f8e00ff */
[----:B------:R-:W-:Y:S01]  /*2060*/  UMOV UR45, 0x80000020 ;  /* 0x80000020002d7882 */ /* 0x000fe20000000000 */
[C---:B------:R-:W-:Y:S01]  /*2070*/  IADD3 R14, R12.reuse, 0x8, RZ ;  /* 0x000000080c0e7810 */ /* 0x040fe20007ffe0ff */
[C---:B------:R-:W-:Y:S01]  /*2080*/  VIADD R88, R12.reuse, 0x9 ;  /* 0x000000090c587836 */ /* 0x040fe20000000000 */
[C---:B------:R-:W-:Y:S01]  /*2090*/  ISETP.GE.AND P1, PT, R3.reuse, R12, PT ;  /* 0x0000000c0300720c */ /* 0x040fe20003f26270 */
[----:B------:R-:W-:Y:S01]  /*20a0*/  UIADD3 UR15, UR15, 0x7000, URZ ;  /* 0x000070000f0f7890 */ /* 0x000fe2000fffe03f */
[C---:B------:R-:W-:Y:S01]  /*20b0*/  ISETP.GE.AND P2, PT, R3.reuse, R14, PT ;  /* 0x0000000e0300720c */ /* 0x040fe20003f46270 */
[----:B------:R-:W-:Y:S01]  /*20c0*/  USHF.R.U32.HI UR4, URZ, 0x4, UR4 ;  /* 0x000000043f047899 */ /* 0x000fe20008011604 */
[C---:B------:R-:W-:Y:S01]  /*20d0*/  VIADD R14, R12.reuse, 0x11 ;  /* 0x000000110c0e7836 */ /* 0x040fe20000000000 */
[----:B------:R-:W-:Y:S01]  /*20e0*/  USHF.R.U32.HI UR15, URZ, 0x4, UR15 ;  /* 0x000000043f0f7899 */ /* 0x000fe2000801160f */
[C---:B------:R-:W-:Y:S01]  /*20f0*/  ISETP.GT.AND P6, PT, R3.reuse, R12, PT ;  /* 0x0000000c0300720c */ /* 0x040fe20003fc4270 */
[----:B------:R-:W-:Y:S01]  /*2100*/  ULOP3.LUT UR4, UR4, 0x3fff, URZ, 0xc0, !UPT ;  /* 0x00003fff04047892 */ /* 0x000fe2000f8ec03f */
[C---:B------:R-:W-:Y:S01]  /*2110*/  ISETP.GE.AND P3, PT, R3.reuse, R88, PT ;  /* 0x000000580300720c */ /* 0x040fe20003f66270 */
[----:B------:R-:W-:Y:S01]  /*2120*/  ULOP3.LUT UR15, UR15, 0x3fff, URZ, 0xc0, !UPT ;  /* 0x00003fff0f0f7892 */ /* 0x000fe2000f8ec03f */
[C---:B------:R-:W-:Y:S01]  /*2130*/  ISETP.GE.AND P5, PT, R3.reuse, R14, PT ;  /* 0x0000000e0300720c */ /* 0x040fe20003fa6270 */
[----:B------:R-:W-:Y:S01]  /*2140*/  ULOP3.LUT UR8, UR4, 0x10000, URZ, 0xfc, !UPT ;  /* 0x0001000004087892 */ /* 0x000fe2000f8efc3f */
[C---:B------:R-:W-:Y:S01]  /*2150*/  IADD3 R14, R12.reuse, 0x18, RZ ;  /* 0x000000180c0e7810 */ /* 0x040fe20007ffe0ff */
[----:B------:R-:W-:Y:S01]  /*2160*/  ULOP3.LUT UR14, UR15, 0x10000, URZ, 0xfc, !UPT ;  /* 0x000100000f0e7892 */ /* 0x000fe2000f8efc3f */
[C---:B------:R-:W-:Y:S01]  /*2170*/  IADD3 R11, R3.reuse, 0x8, RZ ;  /* 0x00000008030b7810 */ /* 0x040fe20007ffe0ff */
[----:B------:R-:W-:Y:S01]  /*2180*/  UIADD3 UR56, UR8, 0x502, URZ ;  /* 0x0000050208387890 */ /* 0x000fe2000fffe03f */
[C---:B------:R-:W-:Y:S01]  /*2190*/  IADD3 R90, R12.reuse, 0x10, RZ ;  /* 0x000000100c5a7810 */ /* 0x040fe20007ffe0ff */
[----:B------:R-:W-:Y:S01]  /*21a0*/  UIADD3 UR44, UR8, 0x600, URZ ;  /* 0x00000600082c7890 */ /* 0x000fe2000fffe03f */
[----:B------:R-:W-:Y:S01]  /*21b0*/  IADD3 R88, R12, 0x20, RZ ;  /* 0x000000200c587810 */ /* 0x000fe20007ffe0ff */
[----:B------:R-:W-:Y:S01]  /*21c0*/  UMOV UR6, UR8 ;  /* 0x0000000800067c82 */ /* 0x000fe20008000000 */
[----:B------:R-:W-:Y:S01]  /*21d0*/  ISETP.GE.AND P4, PT, R3, R90, PT ;  /* 0x0000005a0300720c */ /* 0x000fe20003f86270 */
[----:B------:R-:W-:Y:S01]  /*21e0*/  UMOV UR4, UR6 ;  /* 0x0000000600047c82 */ /* 0x000fe20008000000 */
[----:B------:R-:W-:Y:S01]  /*21f0*/  MOV R216, UR6 ;  /* 0x0000000600d87c02 */ /* 0x000fe20008000f00 */
[----:B------:R-:W-:-:S02]  /*2200*/  UMOV UR6, UR14 ;  /* 0x0000000e00067c82 */ /* 0x000fc40008000000 */
[----:B------:R-:W-:Y:S01]  /*2210*/  HGMMA.64x128x16.F32.BF16 R24, gdesc[UR4], RZ, !UPT, gsb0 ;  /* 0x01e00000041879f0 */ /* 0x000fe2000c0018ff */
[----:B------:R-:W-:Y:S02]  /*2220*/  UIADD3 UR4, UR8, 0x2, URZ ;  /* 0x0000000208047890 */ /* 0x000fe4000fffe03f */
[----:B------:R-:W-:Y:S01]  /*2230*/  UIADD3 UR6, UR14, 0x2, URZ ;  /* 0x000000020e067890 */ /* 0x000fe2000fffe03f */
[----:B------:R-:W-:Y:S01]  /*2240*/  UMOV UR5, UR11 ;  /* 0x0000000b00057c82 */ /* 0x000fe20008000000 */
[----:B------:R-:W-:Y:S01]  /*2250*/  UMOV UR7, 0x80000020 ;  /* 0x8000002000077882 */ /* 0x000fe20000000000 */
[----:B------:R-:W-:Y:S02]  /*2260*/  UMOV UR11, 0x80000020 ;  /* 0x80000020000b7882 */ /* 0x000fe40000000000 */
[----:B------:R-:W-:Y:S01]  /*2270*/  UMOV UR10, UR4 ;  /* 0x00000004000a7c82 */ /* 0x000fe20008000000 */
[----:B------:R-:W-:Y:S01]  /*2280*/  IMAD.U32 R213, RZ, RZ, UR11 ;  /* 0x0000000bffd57e24 */ /* 0x000fe2000f8e00ff */
[----:B------:R-:W-:Y:S01]  /*2290*/  UMOV UR4, UR10 ;  /* 0x0000000a00047c82 */ /* 0x000fe20008000000 */
[----:B------:R-:W-:Y:S01]  /*22a0*/  MOV R214, UR10 ;  /* 0x0000000a00d67c02 */ /* 0x000fe20008000f00 */
[----:B------:R-:W-:-:S02]  /*22b0*/  WARPGROUP.DEPBAR.LE gsb0, 0x0 ;  /* 0x00008000000079c5 */ /* 0x000fc40000010000 */
[----:B------:R-:W-:-:S06]  /*22c0*/  WARPGROUP.ARRIVE ;  /* 0x00000000000079c5 */ /* 0x000fcc0000000000 */
[----:B------:R-:W-:Y:S01]  /*22d0*/  HGMMA.64x128x16.F32.BF16 R24, gdesc[UR4], R24, gsb0 ;  /* 0x01e00000041879f0 */ /* 0x000fe20008001818 */
        /* <DEDUP_REMOVED lines=99> */
[----:B------:R-:W-:-:S03]  /*2910*/  UMOV UR7, 0x80000020 ;  /* 0x8000002000077882 */ /* 0x000fc60000000000 */
[----:B------:R-:W-:Y:S02]  /*2920*/  UMOV UR10, UR4 ;  /* 0x00000004000a7c82 */ /* 0x000fe40008000000 */
[----:B------:R-:W-:Y:S01]  /*2930*/  UMOV UR4, UR10 ;  /* 0x0000000a00047c82 */ /* 0x000fe20008000000 */
[----:B------:R-:W-:Y:S01]  /*2940*/  MOV R18, UR10 ;  /* 0x0000000a00127c02 */ /* 0x000fe20008000f00 */
[----:B------:R-:W-:Y:S02]  /*2950*/  WARPGROUP.DEPBAR.LE gsb0, 0x0 ;  /* 0x00008000000079c5 */ /* 0x000fe40000010000 */
[----:B------:R-:W-:-:S06]  /*2960*/  WARPGROUP.ARRIVE ;  /* 0x00000000000079c5 */ /* 0x000fcc0000000000 */
[----:B------:R-:W-:Y:S01]  /*2970*/  HGMMA.64x128x16.F32.BF16 R24, gdesc[UR4], R24, gsb0 ;  /* 0x01e00000041879f0 */ /* 0x000fe20008001818 */
[----:B------:R-:W-:Y:S01]  /*2980*/  UIADD3 UR6, UR14, 0xa02, URZ ;  /* 0x00000a020e067890 */ /* 0x000fe2000fffe03f */
[----:B------:R-:W-:Y:S01]  /*2990*/  UMOV UR4, UR56 ;  /* 0x0000003800047c82 */ /* 0x000fe20008000000 */
[----:B------:R-:W-:Y:S01]  /*29a0*/  UMOV UR5, UR57 ;  /* 0x0000003900057c82 */ /* 0x000fe20008000000 */
[----:B------:R-:W-:Y:S01]  /*29b0*/  UMOV UR7, 0x80000020 ;  /* 0x8000002000077882 */ /* 0x000fe20000000000 */
        /* <DEDUP_REMOVED lines=10> */
[----:B------:R-:W-:Y:S02]  /*2a60*/  UIADD3 UR4, UR8, 0x602, URZ ;  /* 0x0000060208047890 */ /* 0x000fe4000fffe03f */
[----:B------:R-:W-:Y:S01]  /*2a70*/  UIADD3 UR6, UR14, 0xc02, URZ ;  /* 0x00000c020e067890 */ /* 0x000fe2000fffe03f */
[----:B------:R-:W-:Y:S01]  /*2a80*/  UMOV UR5, 0x80000020 ;  /* 0x8000002000057882 */ /* 0x000fe20000000000 */
[----:B------:R-:W-:Y:S01]  /*2a90*/  UMOV UR7, 0x80000020 ;  /* 0x8000002000077882 */ /* 0x000fe20000000000 */
[----:B------:R-:W-:Y:S02]  /*2aa0*/  WARPGROUP.DEPBAR.LE gsb0, 0x0 ;  /* 0x00008000000079c5 */ /* 0x000fe40000010000 */
[----:B------:R-:W-:-:S06]  /*2ab0*/  WARPGROUP.ARRIVE ;  /* 0x00000000000079c5 */ /* 0x000fcc0000000000 */
[----:B------:R-:W-:Y:S01]  /*2ac0*/  HGMMA.64x128x16.F32.BF16 R24, gdesc[UR4], R24, gsb0 ;  /* 0x01e00000041879f0 */ /* 0x000fe20008001818 */
[----:B------:R-:W-:Y:S01]  /*2ad0*/  ULDC UR6, c[0x0][0x604] ;  /* 0x0001810000067ab9 */ /* 0x000fe20000000800 */
[----:B------:R-:W-:Y:S01]  /*2ae0*/  ULDC UR7, c[0x0][0x604] ;  /* 0x0001810000077ab9 */ /* 0x000fe20000000800 */
[----:B------:R-:W-:Y:S02]  /*2af0*/  WARPGROUP.DEPBAR.LE gsb0, 0x0 ;  /* 0x00008000000079c5 */ /* 0x000fe40000010000 */
[----:B------:R-:W-:Y:S02]  /*2b00*/  FSEL R24, R24, -INF , P1 ;  /* 0xff80000018187808 */ /* 0x000fe40000800000 */
[----:B------:R-:W-:Y:S02]  /*2b10*/  FSEL R30, R30, -INF , P1 ;  /* 0xff8000001e1e7808 */ /* 0x000fe40000800000 */
[----:B------:R-:W-:Y:S01]  /*2b20*/  ISETP.GE.AND P1, PT, R3, R14, PT ;  /* 0x0000000e0300720c */ /* 0x000fe20003f26270 */
[----:B------:R-:W-:Y:S01]  /*2b30*/  VIADD R14, R12, 0x19 ;  /* 0x000000190c0e7836 */ /* 0x000fe20000000000 */
[----:B------:R-:W-:-:S02]  /*2b40*/  FSEL R25, R25, -INF , P6 ;  /* 0xff80000019197808 */ /* 0x000fc40003000000 */
[----:B------:R-:W-:Y:S02]  /*2b50*/  FSEL R31, R31, -INF , P6 ;  /* 0xff8000001f1f7808 */ /* 0x000fe40003000000 */
[----:B------:R-:W-:Y:S01]  /*2b60*/  ISETP.GE.AND P6, PT, R3, R14, PT ;  /* 0x0000000e0300720c */ /* 0x000fe20003fc6270 */
[----:B------:R-:W-:Y:S01]  /*2b70*/  VIADD R14, R12, 0x21 ;  /* 0x000000210c0e7836 */ /* 0x000fe20000000000 */
[----:B------:R-:W-:Y:S02]  /*2b80*/  FSEL R36, R36, -INF , P1 ;  /* 0xff80000024247808 */ /* 0x000fe40000800000 */
[----:B------:R-:W-:Y:S02]  /*2b90*/  FSEL R42, R42, -INF , P1 ;  /* 0xff8000002a2a7808 */ /* 0x000fe40000800000 */
[----:B------:R-:W-:Y:S02]  /*2ba0*/  FSEL R37, R37, -INF , P6 ;  /* 0xff80000025257808 */ /* 0x000fe40003000000 */
[----:B------:R-:W-:-:S02]  /*2bb0*/  FSEL R43, R43, -INF , P6 ;  /* 0xff8000002b2b7808 */ /* 0x000fc40003000000 */
[----:B------:R-:W-:Y:S02]  /*2bc0*/  FSEL R28, R28, -INF , P2 ;  /* 0xff8000001c1c7808 */ /* 0x000fe40001000000 */
[----:B------:R-:W-:Y:S02]  /*2bd0*/  FSEL R34, R34, -INF , P2 ;  /* 0xff80000022227808 */ /* 0x000fe40001000000 */
[CC--:B------:R-:W-:Y:S02]  /*2be0*/  ISETP.GE.AND P1, PT, R11.reuse, R12.reuse, PT ;  /* 0x0000000c0b00720c */ /* 0x0c0fe40003f26270 */
[----:B------:R-:W-:Y:S02]  /*2bf0*/  ISETP.GT.AND P6, PT, R11, R12, PT ;  /* 0x0000000c0b00720c */ /* 0x000fe40003fc4270 */
[----:B------:R-:W-:Y:S02]  /*2c00*/  ISETP.GE.AND P2, PT, R3, R88, PT ;  /* 0x000000580300720c */ /* 0x000fe40003f46270 */
[----:B------:R-:W-:-:S02]  /*2c10*/  IADD3 R88, R12, 0x28, RZ ;  /* 0x000000280c587810 */ /* 0x000fc40007ffe0ff */
[----:B------:R-:W-:Y:S02]  /*2c20*/  FSEL R26, R26, -INF , P1 ;  /* 0xff8000001a1a7808 */ /* 0x000fe40000800000 */
[----:B------:R-:W-:Y:S02]  /*2c30*/  FSEL R27, R27, -INF , P6 ;  /* 0xff8000001b1b7808 */ /* 0x000fe40003000000 */
[----:B------:R-:W-:Y:S02]  /*2c40*/  FSEL R32, R32, -INF , P4 ;  /* 0xff80000020207808 */ /* 0x000fe40002000000 */
[----:B------:R-:W-:Y:S02]  /*2c50*/  FSEL R38, R38, -INF , P4 ;  /* 0xff80000026267808 */ /* 0x000fe40002000000 */
[----:B------:R-:W-:Y:S02]  /*2c60*/  ISETP.GE.AND P4, PT, R3, R88, PT ;  /* 0x000000580300720c */ /* 0x000fe40003f86270 */
[----:B------:R-:W-:-:S02]  /*2c70*/  IADD3 R88, R12, 0x31, RZ ;  /* 0x000000310c587810 */ /* 0x000fc40007ffe0ff */
[----:B------:R-:W-:Y:S02]  /*2c80*/  FMNMX R13, R26, R27, !PT ;  /* 0x0000001b1a0d7209 */ /* 0x000fe40007800000 */
[----:B------:R-:W-:Y:S02]  /*2c90*/  ISETP.GE.AND P1, PT, R3, R88, PT ;  /* 0x000000580300720c */ /* 0x000fe40003f26270 */
[----:B------:R-:W-:Y:S02]  /*2ca0*/  FMNMX R88, R30, R13, !PT ;  /* 0x0000000d1e587209 */ /* 0x000fe40007800000 */
[----:B------:R-:W-:Y:S02]  /*2cb0*/  FSEL R29, R29, -INF , P3 ;  /* 0xff8000001d1d7808 */ /* 0x000fe40001800000 */
[----:B------:R-:W-:Y:S02]  /*2cc0*/  FSEL R35, R35, -INF , P3 ;  /* 0xff80000023237808 */ /* 0x000fe40001800000 */
[----:B------:R-:W-:-:S02]  /*2cd0*/  FMNMX R13, R31, R88, !PT ;  /* 0x000000581f0d7209 */ /* 0x000fc40007800000 */
[----:B------:R-:W-:Y:S01]  /*2ce0*/  ISETP.GE.AND P3, PT, R3, R14, PT ;  /* 0x0000000e0300720c */ /* 0x000fe20003f66270 */
[----:B------:R-:W-:Y:S01]  /*2cf0*/  VIADD R14, R12, 0x29 ;  /* 0x000000290c0e7836 */ /* 0x000fe20000000000 */
[----:B------:R-:W-:Y:S02]  /*2d00*/  FMNMX R88, R34, R13, !PT ;  /* 0x0000000d22587209 */ /* 0x000fe40007800000 */
[----:B------:R-:W-:Y:S02]  /*2d10*/  FSEL R33, R33, -INF , P5 ;  /* 0xff80000021217808 */ /* 0x000fe40002800000 */
[----:B------:R-:W-:Y:S02]  /*2d20*/  FSEL R39, R39, -INF , P5 ;  /* 0xff80000027277808 */ /* 0x000fe40002800000 */
[----:B------:R-:W-:Y:S01]  /*2d30*/  ISETP.GE.AND P5, PT, R3, R14, PT ;  /* 0x0000000e0300720c */ /* 0x000fe20003fa6270 */
[----:B------:R-:W-:Y:S01]  /*2d40*/  VIADD R14, R12, 0x30 ;  /* 0x000000300c0e7836 */ /* 0x000fe20000000000 */
[----:B-1----:R-:W-:-:S02]  /*2d50*/  FMNMX R15, R35, R88, !PT ;  /* 0x00000058230f7209 */ /* 0x002fc40007800000 */
[----:B------:R-:W-:Y:S02]  /*2d60*/  FSEL R40, R40, -INF , P2 ;  /* 0xff80000028287808 */ /* 0x000fe40001000000 */
[----:B------:R-:W-:Y:S02]  /*2d70*/  FMNMX R88, R38, R15, !PT ;  /* 0x0000000f26587209 */ /* 0x000fe40007800000 */
[----:B------:R-:W-:Y:S01]  /*2d80*/  ISETP.GE.AND P6, PT, R3, R14, PT ;  /* 0x0000000e0300720c */ /* 0x000fe20003fc6270 */
[----:B------:R-:W-:Y:S01]  /*2d90*/  VIADD R14, R12, 0x38 ;  /* 0x000000380c0e7836 */ /* 0x000fe20000000000 */
[----:B------:R-:W-:Y:S02]  /*2da0*/  FMNMX R15, R39, R88, !PT ;  /* 0x00000058270f7209 */ /* 0x000fe40007800000 */
[----:B------:R-:W-:Y:S02]  /*2db0*/  FSEL R46, R46, -INF , P2 ;  /* 0xff8000002e2e7808 */ /* 0x000fe40001000000 */
[----:B------:R-:W-:-:S02]  /*2dc0*/  ISETP.GE.AND P2, PT, R3, R14, PT ;  /* 0x0000000e0300720c */ /* 0x000fc40003f46270 */
[----:B------:R-:W-:Y:S02]  /*2dd0*/  IADD3 R14, R12, 0x39, RZ ;  /* 0x000000390c0e7810 */ /* 0x000fe40007ffe0ff */
[----:B------:R-:W-:Y:S02]  /*2de0*/  FMNMX R90, R42, R15, !PT ;  /* 0x0000000f2a5a7209 */ /* 0x000fe40007800000 */
[----:B------:R-:W-:Y:S02]  /*2df0*/  FSEL R41, R41, -INF , P3 ;  /* 0xff80000029297808 */ /* 0x000fe40001800000 */
[----:B------:R-:W-:Y:S02]  /*2e00*/  FSEL R47, R47, -INF , P3 ;  /* 0xff8000002f2f7808 */ /* 0x000fe40001800000 */
[----:B------:R-:W-:Y:S01]  /*2e10*/  ISETP.GE.AND P3, PT, R3, R14, PT ;  /* 0x0000000e0300720c */ /* 0x000fe20003f66270 */
[----:B------:R-:W-:Y:S01]  /*2e20*/  VIADD R14, R12, 0x40 ;  /* 0x000000400c0e7836 */ /* 0x000fe20000000000 */
[----:B------:R-:W-:-:S02]  /*2e30*/  FMNMX R15, R43, R90, !PT ;  /* 0x0000005a2b0f7209 */ /* 0x000fc40007800000 */
[----:B------:R-:W-:Y:S02]  /*2e40*/  FSEL R44, R44, -INF , P4 ;  /* 0xff8000002c2c7808 */ /* 0x000fe40002000000 */
[----:B------:R-:W-:Y:S02]  /*2e50*/  FMNMX R90, R46, R15, !PT ;  /* 0x0000000f2e5a7209 */ /* 0x000fe40007800000 */
[----:B------:R-:W-:Y:S02]  /*2e60*/  FSEL R50, R50, -INF , P4 ;  /* 0xff80000032327808 */ /* 0x000fe40002000000 */
[----:B------:R-:W-:Y:S02]  /*2e70*/  ISETP.GE.AND P4, PT, R3, R14, PT ;  /* 0x0000000e0300720c */ /* 0x000fe40003f86270 */
[----:B------:R-:W-:Y:S02]  /*2e80*/  IADD3 R14, R12, 0x41, RZ ;  /* 0x000000410c0e7810 */ /* 0x000fe40007ffe0ff */
[----:B------:R-:W-:-:S02]  /*2e90*/  FMNMX R15, R47, R90, !PT ;  /* 0x0000005a2f0f7209 */ /* 0x000fc40007800000 */
[----:B------:R-:W-:Y:S02]  /*2ea0*/  FSEL R45, R45, -INF , P5 ;  /* 0xff8000002d2d7808 */ /* 0x000fe40002800000 */
[----:B------:R-:W-:Y:S02]  /*2eb0*/  FSEL R13, R51, -INF , P5 ;  /* 0xff800000330d7808 */ /* 0x000fe40002800000 */
[----:B------:R-:W-:Y:S01]  /*2ec0*/  ISETP.GE.AND P5, PT, R3, R14, PT ;  /* 0x0000000e0300720c */ /* 0x000fe20003fa6270 */
[----:B------:R-:W-:Y:S01]  /*2ed0*/  VIADD R14, R12, 0x48 ;  /* 0x000000480c0e7836 */ /* 0x000fe20000000000 */
[----:B------:R-:W-:Y:S02]  /*2ee0*/  FMNMX R90, R50, R15, !PT ;  /* 0x0000000f325a7209 */ /* 0x000fe40007800000 */
[----:B------:R-:W-:Y:S02]  /*2ef0*/  FSEL R48, R48, -INF , P6 ;  /* 0xff80000030307808 */ /* 0x000fe40003000000 */
[----:B------:R-:W-:-:S02]  /*2f00*/  FSEL R54, R54, -INF , P6 ;  /* 0xff80000036367808 */ /* 0x000fc40003000000 */
[----:B------:R-:W-:Y:S02]  /*2f10*/  FMNMX R17, R13, R90, !PT ;  /* 0x0000005a0d117209 */ /* 0x000fe40007800000 */
[----:B------:R-:W-:Y:S02]  /*2f20*/  ISETP.GE.AND P6, PT, R3, R14, PT ;  /* 0x0000000e0300720c */ /* 0x000fe40003fc6270 */
[----:B------:R-:W-:Y:S02]  /*2f30*/  IADD3 R14, R12, 0x49, RZ ;  /* 0x000000490c0e7810 */ /* 0x000fe40007ffe0ff */
[----:B------:R-:W-:Y:S02]  /*2f40*/  FMNMX R15, R24, R25, !PT ;  /* 0x00000019180f7209 */ /* 0x000fe40007800000 */
[----:B------:R-:W-:Y:S02]  /*2f50*/  FSEL R88, R55, -INF , P1 ;  /* 0xff80000037587808 */ /* 0x000fe40000800000 */
[----:B------:R-:W-:-:S02]  /*2f60*/  FMNMX R17, R54, R17, !PT ;  /* 0x0000001136117209 */ /* 0x000fc40007800000 */
[----:B------:R-:W-:Y:S02]  /*2f70*/  FSEL R49, R49, -INF , P1 ;  /* 0xff80000031317808 */ /* 0x000fe40000800000 */
[----:B------:R-:W-:Y:S01]  /*2f80*/  ISETP.GE.AND P1, PT, R3, R14, PT ;  /* 0x0000000e0300720c */ /* 0x000fe20003f26270 */
[----:B------:R-:W-:Y:S01]  /*2f90*/  VIADD R14, R12, 0x50 ;  /* 0x000000500c0e7836 */ /* 0x000fe20000000000 */
[----:B------:R-:W-:Y:S02]  /*2fa0*/  FMNMX R90, R28, R15, !PT ;  /* 0x0000000f1c5a7209 */ /* 0x000fe40007800000 */
[----:B------:R-:W-:Y:S02]  /*2fb0*/  FSEL R58, R58, -INF , P2 ;  /* 0xff8000003a3a7808 */ /* 0x000fe40001000000 */
[----:B------:R-:W-:Y:S02]  /*2fc0*/  FMNMX R17, R88, R17, !PT ;  /* 0x0000001158117209 */ /* 0x000fe40007800000 */
[----:B------:R-:W-:-:S02]  /*2fd0*/  FMNMX R15, R29, R90, !PT ;  /* 0x0000005a1d0f7209 */ /* 0x000fc40007800000 */
[----:B------:R-:W-:Y:S02]  /*2fe0*/  FSEL R52, R52, -INF , P2 ;  /* 0xff80000034347808 */ /* 0x000fe40001000000 */
[----:B------:R-:W-:Y:S02]  /*2ff0*/  ISETP.GE.AND P2, PT, R3, R14, PT ;  /* 0x0000000e0300720c */ /* 0x000fe40003f46270 */
[----:B------:R-:W-:Y:S02]  /*3000*/  FSEL R59, R59, -INF , P3 ;  /* 0xff8000003b3b7808 */ /* 0x000fe40001800000 */
[----:B------:R-:W-:Y:S02]  /*3010*/  FMNMX R92, R58, R17, !PT ;  /* 0x000000113a5c7209 */ /* 0x000fe40007800000 */
[----:B------:R-:W-:Y:S02]  /*3020*/  IADD3 R14, R12, 0x51, RZ ;  /* 0x000000510c0e7810 */ /* 0x000fe40007ffe0ff */
[----:B------:R-:W-:-:S02]  /*3030*/  FMNMX R90, R32, R15, !PT ;  /* 0x0000000f205a7209 */ /* 0x000fc40007800000 */
[----:B------:R-:W-:Y:S02]  /*3040*/  FSEL R53, R53, -INF , P3 ;  /* 0xff80000035357808 */ /* 0x000fe40001800000 */
[----:B------:R-:W-:Y:S02]  /*3050*/  FSEL R62, R62, -INF , P4 ;  /* 0xff8000003e3e7808 */ /* 0x000fe40002000000 */
[----:B------:R-:W-:Y:S02]  /*3060*/  FMNMX R17, R59, R92, !PT ;  /* 0x0000005c3b117209 */ /* 0x000fe40007800000 */
[----:B------:R-:W-:Y:S01]  /*3070*/  ISETP.GE.AND P3, PT, R3, R14, PT ;  /* 0x0000000e0300720c */ /* 0x000fe20003f66270 */
[----:B------:R-:W-:Y:S01]  /*3080*/  VIADD R14, R12, 0x58 ;  /* 0x000000580c0e7836 */ /* 0x000fe20000000000 */
[----:B------:R-:W-:Y:S02]  /*3090*/  FMNMX R15, R33, R90, !PT ;  /* 0x0000005a210f7209 */ /* 0x000fe40007800000 */
[----:B------:R-:W-:-:S02]  /*30a0*/  FSEL R63, R63, -INF , P5 ;  /* 0xff8000003f3f7808 */ /* 0x000fc40002800000 */
[----:B------:R-:W-:Y:S02]  /*30b0*/  FMNMX R92, R62, R17, !PT ;  /* 0x000000113e5c7209 */ /* 0x000fe40007800000 */
[----:B------:R-:W-:Y:S02]  /*30c0*/  FSEL R56, R56, -INF , P4 ;  /* 0xff80000038387808 */ /* 0x000fe40002000000 */
[----:B------:R-:W-:Y:S02]  /*30d0*/  FMNMX R90, R36, R15, !PT ;  /* 0x0000000f245a7209 */ /* 0x000fe40007800000 */
[----:B------:R-:W-:Y:S02]  /*30e0*/  ISETP.GE.AND P4, PT, R3, R14, PT ;  /* 0x0000000e0300720c */ /* 0x000fe40003f86270 */
[----:B------:R-:W-:Y:S02]  /*30f0*/  IADD3 R14, R12, 0x59, RZ ;  /* 0x000000590c0e7810 */ /* 0x000fe40007ffe0ff */
[----:B------:R-:W-:-:S02]  /*3100*/  FSEL R66, R66, -INF , P6 ;  /* 0xff80000042427808 */ /* 0x000fc40003000000 */
[----:B------:R-:W-:Y:S02]  /*3110*/  FMNMX R17, R63, R92, !PT ;  /* 0x0000005c3f117209 */ /* 0x000fe40007800000 */
[----:B------:R-:W-:Y:S02]  /*3120*/  FMNMX R15, R37, R90, !PT ;  /* 0x0000005a250f7209 */ /* 0x000fe40007800000 */
[----:B------:R-:W-:Y:S02]  /*3130*/  FSEL R57, R57, -INF , P5 ;  /* 0xff80000039397808 */ /* 0x000fe40002800000 */
[----:B------:R-:W-:Y:S01]  /*3140*/  ISETP.GE.AND P5, PT, R3, R14, PT ;  /* 0x0000000e0300720c */ /* 0x000fe20003fa6270 */
[----:B------:R-:W-:Y:S01]  /*3150*/  VIADD R14, R12, 0x60 ;  /* 0x000000600c0e7836 */ /* 0x000fe20000000000 */
[----:B------:R-:W-:Y:S02]  /*3160*/  FSEL R67, R67, -INF , P1 ;  /* 0xff80000043437808 */ /* 0x000fe40000800000 */
[----:B------:R-:W-:-:S02]  /*3170*/  FMNMX R92, R66, R17, !PT ;  /* 0x00000011425c7209 */ /* 0x000fc40007800000 */
[----:B------:R-:W-:Y:S02]  /*3180*/  FMNMX R90, R40, R15, !PT ;  /* 0x0000000f285a7209 */ /* 0x000fe40007800000 */
[----:B------:R-:W-:Y:S02]  /*3190*/  FSEL R70, R70, -INF , P2 ;  /* 0xff80000046467808 */ /* 0x000fe40001000000 */
[----:B------:R-:W-:Y:S02]  /*31a0*/  FMNMX R17, R67, R92, !PT ;  /* 0x0000005c43117209 */ /* 0x000fe40007800000 */
[----:B------:R-:W-:Y:S02]  /*31b0*/  FSEL R60, R60, -INF , P6 ;  /* 0xff8000003c3c7808 */ /* 0x000fe40003000000 */
[----:B------:R-:W-:Y:S02]  /*31c0*/  ISETP.GE.AND P6, PT, R3, R14, PT ;  /* 0x0000000e0300720c */ /* 0x000fe40003fc6270 */
[----:B------:R-:W-:-:S02]  /*31d0*/  FMNMX R15, R41, R90, !PT ;  /* 0x0000005a290f7209 */ /* 0x000fc40007800000 */
[----:B------:R-:W-:Y:S02]  /*31e0*/  IADD3 R14, R12, 0x61, RZ ;  /* 0x000000610c0e7810 */ /* 0x000fe40007ffe0ff */
[----:B------:R-:W-:Y:S02]  /*31f0*/  FSEL R71, R71, -INF , P3 ;  /* 0xff80000047477808 */ /* 0x000fe40001800000 */
[----:B------:R-:W-:Y:S02]  /*3200*/  FMNMX R92, R70, R17, !PT ;  /* 0x00000011465c7209 */ /* 0x000fe40007800000 */
[----:B------:R-:W-:Y:S02]  /*3210*/  FSEL R61, R61, -INF , P1 ;  /* 0xff8000003d3d7808 */ /* 0x000fe40000800000 */
[----:B------:R-:W-:Y:S02]  /*3220*/  FMNMX R90, R44, R15, !PT ;  /* 0x0000000f2c5a7209 */ /* 0x000fe40007800000 */
[----:B------:R-:W-:Y:S01]  /*3230*/  ISETP.GE.AND P1, PT, R3, R14, PT ;  /* 0x0000000e0300720c */ /* 0x000fe20003f26270 */
[----:B------:R-:W-:Y:S01]  /*3240*/  VIADD R14, R12, 0x68 ;  /* 0x000000680c0e7836 */ /* 0x000fe20000000000 */
[----:B------:R-:W-:-:S02]  /*3250*/  FSEL R74, R74, -INF , P4 ;  /* 0xff8000004a4a7808 */ /* 0x000fc40002000000 */
[----:B------:R-:W-:Y:S02]  /*3260*/  FMNMX R17, R71, R92, !PT ;  /* 0x0000005c47117209 */ /* 0x000fe40007800000 */
[----:B------:R-:W-:Y:S02]  /*3270*/  FMNMX R15, R45, R90, !PT ;  /* 0x0000005a2d0f7209 */ /* 0x000fe40007800000 */
[----:B------:R-:W-:Y:S02]  /*3280*/  FSEL R64, R64, -INF , P2 ;  /* 0xff80000040407808 */ /* 0x000fe40001000000 */
[----:B------:R-:W-:Y:S02]  /*3290*/  FSEL R75, R75, -INF , P5 ;  /* 0xff8000004b4b7808 */ /* 0x000fe40002800000 */
[----:B------:R-:W-:Y:S02]  /*32a0*/  FMNMX R92, R74, R17, !PT ;  /* 0x000000114a5c7209 */ /* 0x000fe40007800000 */
[----:B------:R-:W-:-:S02]  /*32b0*/  ISETP.GE.AND P2, PT, R3, R14, PT ;  /* 0x0000000e0300720c */ /* 0x000fc40003f46270 */
[----:B------:R-:W-:Y:S02]  /*32c0*/  IADD3 R14, R12, 0x69, RZ ;  /* 0x000000690c0e7810 */ /* 0x000fe40007ffe0ff */
[----:B------:R-:W-:Y:S02]  /*32d0*/  FMNMX R90, R48, R15, !PT ;  /* 0x0000000f305a7209 */ /* 0x000fe40007800000 */
[----:B------:R-:W-:Y:S02]  /*32e0*/  FSEL R78, R78, -INF , P6 ;  /* 0xff8000004e4e7808 */ /* 0x000fe40003000000 */
[----:B------:R-:W-:Y:S02]  /*32f0*/  FMNMX R17, R75, R92, !PT ;  /* 0x0000005c4b117209 */ /* 0x000fe40007800000 */
[----:B------:R-:W-:Y:S02]  /*3300*/  FSEL R65, R65, -INF , P3 ;  /* 0xff80000041417808 */ /* 0x000fe40001800000 */
[----:B------:R-:W-:Y:S01]  /*3310*/  ISETP.GE.AND P3, PT, R3, R14, PT ;  /* 0x0000000e0300720c */ /* 0x000fe20003f66270 */
[----:B------:R-:W-:Y:S01]  /*3320*/  VIADD R14, R12, 0x70 ;  /* 0x000000700c0e7836 */ /* 0x000fe20000000000 */
[----:B------:R-:W-:-:S02]  /*3330*/  FMNMX R15, R49, R90, !PT ;  /* 0x0000005a310f7209 */ /* 0x000fc40007800000 */
[----:B------:R-:W-:Y:S02]  /*3340*/  FSEL R79, R79, -INF , P1 ;  /* 0xff8000004f4f7808 */ /* 0x000fe40000800000 */
[----:B------:R-:W-:Y:S02]  /*3350*/  FMNMX R92, R78, R17, !PT ;  /* 0x000000114e5c7209 */ /* 0x000fe40007800000 */
[----:B------:R-:W-:Y:S02]  /*3360*/  FMNMX R90, R52, R15, !PT ;  /* 0x0000000f345a7209 */ /* 0x000fe40007800000 */
[----:B------:R-:W-:Y:S02]  /*3370*/  FSEL R68, R68, -INF , P4 ;  /* 0xff80000044447808 */ /* 0x000fe40002000000 */
[----:B------:R-:W-:Y:S02]  /*3380*/  ISETP.GE.AND P4, PT, R3, R14, PT ;  /* 0x0000000e0300720c */ /* 0x000fe40003f86270 */
[----:B------:R-:W-:-:S02]  /*3390*/  FSEL R82, R82, -INF , P2 ;  /* 0xff80000052527808 */ /* 0x000fc40001000000 */
[----:B------:R-:W-:Y:S02]  /*33a0*/  FMNMX R17, R79, R92, !PT ;  /* 0x0000005c4f117209 */ /* 0x000fe40007800000 */
[----:B------:R-:W-:Y:S02]  /*33b0*/  IADD3 R14, R12, 0x71, RZ ;  /* 0x000000710c0e7810 */ /* 0x000fe40007ffe0ff */
[----:B------:R-:W-:Y:S02]  /*33c0*/  FMNMX R15, R53, R90, !PT ;  /* 0x0000005a350f7209 */ /* 0x000fe40007800000 */
[----:B------:R-:W-:Y:S02]  /*33d0*/  FSEL R69, R69, -INF , P5 ;  /* 0xff80000045457808 */ /* 0x000fe40002800000 */
[----:B------:R-:W-:Y:S02]  /*33e0*/  FSEL R83, R83, -INF , P3 ;  /* 0xff80000053537808 */ /* 0x000fe40001800000 */
[----:B------:R-:W-:-:S02]  /*33f0*/  FMNMX R90, R82, R17, !PT ;  /* 0x00000011525a7209 */ /* 0x000fc40007800000 */
[----:B------:R-:W-:Y:S02]  /*3400*/  ISETP.GE.AND P5, PT, R3, R14, PT ;  /* 0x0000000e0300720c */ /* 0x000fe40003fa6270 */
[----:B------:R-:W-:Y:S02]  /*3410*/  FMNMX R14, R56, R15, !PT ;  /* 0x0000000f380e7209 */ /* 0x000fe40007800000 */
[----:B------:R-:W-:Y:S02]  /*3420*/  FSEL R86, R86, -INF , P4 ;  /* 0xff80000056567808 */ /* 0x000fe40002000000 */
[----:B------:R-:W-:Y:S02]  /*3430*/  FMNMX R17, R83, R90, !PT ;  /* 0x0000005a53117209 */ /* 0x000fe40007800000 */
[----:B------:R-:W-:Y:S02]  /*3440*/  FMNMX R15, R57, R14, !PT ;  /* 0x0000000e390f7209 */ /* 0x000fe40007800000 */
[----:B------:R-:W-:-:S02]  /*3450*/  FSEL R87, R87, -INF , P5 ;  /* 0xff80000057577808 */ /* 0x000fc40002800000 */
[----:B------:R-:W-:Y:S02]  /*3460*/  FMNMX R90, R86, R17, !PT ;  /* 0x00000011565a7209 */ /* 0x000fe40007800000 */
[----:B------:R-:W-:Y:S02]  /*3470*/  FMNMX R14, R60, R15, !PT ;  /* 0x0000000f3c0e7209 */ /* 0x000fe40007800000 */
[----:B------:R-:W-:Y:S02]  /*3480*/  FMNMX R90, R87, R90, !PT ;  /* 0x0000005a575a7209 */ /* 0x000fe40007800000 */
[----:B------:R-:W-:Y:S02]  /*3490*/  FMNMX R15, R61, R14, !PT ;  /* 0x0000000e3d0f7209 */ /* 0x000fe40007800000 */
[----:B------:R-:W-:Y:S01]  /*34a0*/  FSEL R72, R72, -INF , P6 ;  /* 0xff80000048487808 */ /* 0x000fe20003000000 */
[----:B------:R-:W1:Y:S01]  /*34b0*/  SHFL.BFLY PT, R17, R90, 0x1, 0x1f ;  /* 0x0c201f005a117f89 */ /* 0x000e6200000e0000 */
[----:B------:R-:W-:-:S02]  /*34c0*/  FMNMX R14, R64, R15, !PT ;  /* 0x0000000f400e7209 */ /* 0x000fc40007800000 */
[----:B------:R-:W-:Y:S02]  /*34d0*/  FSEL R73, R73, -INF , P1 ;  /* 0xff80000049497808 */ /* 0x000fe40000800000 */
[----:B------:R-:W-:Y:S02]  /*34e0*/  FMNMX R15, R65, R14, !PT ;  /* 0x0000000e410f7209 */ /* 0x000fe40007800000 */
[----:B------:R-:W-:Y:S02]  /*34f0*/  FSEL R76, R76, -INF , P2 ;  /* 0xff8000004c4c7808 */ /* 0x000fe40001000000 */
[----:B------:R-:W-:Y:S02]  /*3500*/  FMNMX R14, R68, R15, !PT ;  /* 0x0000000f440e7209 */ /* 0x000fe40007800000 */
[----:B------:R-:W-:Y:S02]  /*3510*/  FSEL R77, R77, -INF , P3 ;  /* 0xff8000004d4d7808 */ /* 0x000fe40001800000 */
[----:B------:R-:W-:-:S02]  /*3520*/  FMNMX R15, R69, R14, !PT ;  /* 0x0000000e450f7209 */ /* 0x000fc40007800000 */
[----:B------:R-:W-:Y:S02]  /*3530*/  FSEL R80, R80, -INF , P4 ;  /* 0xff80000050507808 */ /* 0x000fe40002000000 */
[----:B------:R-:W-:Y:S02]  /*3540*/  FMNMX R14, R72, R15, !PT ;  /* 0x0000000f480e7209 */ /* 0x000fe40007800000 */
[----:B------:R-:W-:Y:S02]  /*3550*/  FSEL R81, R81, -INF , P5 ;  /* 0xff80000051517808 */ /* 0x000fe40002800000 */
[----:B------:R-:W-:Y:S01]  /*3560*/  FMNMX R15, R73, R14, !PT ;  /* 0x0000000e490f7209 */ /* 0x000fe20007800000 */
[----:B------:R-:W-:Y:S01]  /*3570*/  VIADD R14, R12, 0x78 ;  /* 0x000000780c0e7836 */ /* 0x000fe20000000000 */
[----:B-1----:R-:W-:Y:S02]  /*3580*/  FMNMX R17, R90, R17, !PT ;  /* 0x000000115a117209 */ /* 0x002fe40007800000 */
[----:B------:R-:W-:-:S02]  /*3590*/  FMNMX R90, R76, R15, !PT ;  /* 0x0000000f4c5a7209 */ /* 0x000fc40007800000 */
[----:B------:R-:W-:Y:S01]  /*35a0*/  ISETP.GE.AND P1, PT, R3, R14, PT ;  /* 0x0000000e0300720c */ /* 0x000fe20003f26270 */
[----:B------:R-:W1:Y:S01]  /*35b0*/  SHFL.BFLY PT, R92, R17, 0x2, 0x1f ;  /* 0x0c401f00115c7f89 */ /* 0x000e6200000e0000 */
[----:B------:R-:W-:Y:S02]  /*35c0*/  FMNMX R15, R77, R90, !PT ;  /* 0x0000005a4d0f7209 */ /* 0x000fe40007800000 */
[----:B------:R-:W-:Y:S02]  /*35d0*/  IADD3 R14, R12, 0x79, RZ ;  /* 0x000000790c0e7810 */ /* 0x000fe40007ffe0ff */
[----:B------:R-:W-:Y:S02]  /*35e0*/  FMNMX R90, R80, R15, !PT ;  /* 0x0000000f505a7209 */ /* 0x000fe40007800000 */
[----:B------:R-:W-:Y:S02]  /*35f0*/  ISETP.GE.AND P2, PT, R3, R14, PT ;  /* 0x0000000e0300720c */ /* 0x000fe40003f46270 */
[----:B------:R-:W-:-:S02]  /*3600*/  FSEL R84, R84, -INF , P1 ;  /* 0xff80000054547808 */ /* 0x000fc40000800000 */
[----:B------:R-:W-:Y:S02]  /*3610*/  FMNMX R15, R81, R90, !PT ;  /* 0x0000005a510f7209 */ /* 0x000fe40007800000 */
[----:B------:R-:W-:Y:S02]  /*3620*/  FSEL R85, R85, -INF , P2 ;  /* 0xff80000055557808 */ /* 0x000fe40001000000 */
[----:B------:R-:W-:-:S04]  /*3630*/  FMNMX R14, R84, R15, !PT ;  /* 0x0000000f540e7209 */ /* 0x000fc80007800000 */
[----:B------:R-:W-:-:S05]  /*3640*/  FMNMX R14, R85, R14, !PT ;  /* 0x0000000e550e7209 */ /* 0x000fca0007800000 */
[----:B------:R-:W2:Y:S01]  /*3650*/  SHFL.BFLY PT, R15, R14, 0x1, 0x1f ;  /* 0x0c201f000e0f7f89 */ /* 0x000ea200000e0000 */
[----:B-1----:R-:W-:-:S04]  /*3660*/  FMNMX R211, R17, R92, !PT ;  /* 0x0000005c11d37209 */ /* 0x002fc80007800000 */
[----:B------:R-:W-:-:S04]  /*3670*/  FSETP.NEU.AND P1, PT, R211, -INF , PT ;  /* 0xff800000d300780b */ /* 0x000fc80003f2d000 */
[----:B------:R-:W-:-:S05]  /*3680*/  FSEL R17, R211, RZ, P1 ;  /* 0x000000ffd3117208 */ /* 0x000fca0000800000 */
[----:B------:R-:W-:Y:S01]  /*3690*/  FMUL R91, R17, UR6 ;  /* 0x00000006115b7c20 */ /* 0x000fe20008400000 */
[----:B------:R-:W-:-:S03]  /*36a0*/  ULDC UR6, c[0x0][0x604] ;  /* 0x0001810000067ab9 */ /* 0x000fc60000000800 */
[----:B------:R-:W-:Y:S01]  /*36b0*/  FFMA R26, R26, UR6, -R91 ;  /* 0x000000061a1a7c23 */ /* 0x000fe2000800085b */
[----:B------:R-:W-:-:S04]  /*36c0*/  ULDC UR6, c[0x0][0x604] ;  /* 0x0001810000067ab9 */ /* 0x000fc80000000800 */
[----:B------:R-:W-:Y:S02]  /*36d0*/  FSETP.GEU.AND P1, PT, R26, -126, PT ;  /* 0xc2fc00001a00780b */ /* 0x000fe40003f2e000 */
[----:B--2---:R-:W-:Y:S01]  /*36e0*/  FMNMX R210, R14, R15, !PT ;  /* 0x0000000f0ed27209 */ /* 0x004fe20007800000 */
[--C-:B------:R-:W-:Y:S01]  /*36f0*/  FFMA R15, R27, UR6, -R91.reuse ;  /* 0x000000061b0f7c23 */ /* 0x100fe2000800085b */
[----:B------:R-:W-:Y:S02]  /*3700*/  ULDC UR6, c[0x0][0x604] ;  /* 0x0001810000067ab9 */ /* 0x000fe40000000800 */
[--C-:B------:R-:W-:Y:S01]  /*3710*/  FFMA R30, R30, UR6, -R91.reuse ;  /* 0x000000061e1e7c23 */ /* 0x100fe2000800085b */
[----:B------:R-:W1:Y:S01]  /*3720*/  SHFL.BFLY PT, R17, R210, 0x2, 0x1f ;  /* 0x0c401f00d2117f89 */ /* 0x000e6200000e0000 */
[----:B------:R-:W-:Y:S01]  /*3730*/  ULDC UR6, c[0x0][0x604] ;  /* 0x0001810000067ab9 */ /* 0x000fe20000000800 */
[----:B------:R-:W-:Y:S01]  /*3740*/  FSETP.GEU.AND P4, PT, R15, -126, PT ;  /* 0xc2fc00000f00780b */ /* 0x000fe20003f8e000 */
[--C-:B------:R-:W-:Y:S01]  /*3750*/  FFMA R31, R31, UR6, -R91.reuse ;  /* 0x000000061f1f7c23 */ /* 0x100fe2000800085b */
[----:B------:R-:W-:Y:S01]  /*3760*/  ULDC UR6, c[0x0][0x604] ;  /* 0x0001810000067ab9 */ /* 0x000fe20000000800 */
[----:B------:R-:W-:Y:S01]  /*3770*/  FSETP.GEU.AND P3, PT, R30, -126, PT ;  /* 0xc2fc00001e00780b */ /* 0x000fe20003f6e000 */
[----:B------:R-:W-:Y:S01]  /*3780*/  @!P1 FMUL R26, R26, 0.5 ;  /* 0x3f0000001a1a9820 */ /* 0x000fe20000400000 */
[--C-:B------:R-:W-:Y:S01]  /*3790*/  FFMA R34, R34, UR6, -R91.reuse ;  /* 0x0000000622227c23 */ /* 0x100fe2000800085b */
[----:B------:R-:W-:Y:S01]  /*37a0*/  ULDC UR6, c[0x0][0x604] ;  /* 0x0001810000067ab9 */ /* 0x000fe20000000800 */
[----:B------:R-:W-:Y:S01]  /*37b0*/  FSETP.GEU.AND P2, PT, R31, -126, PT ;  /* 0xc2fc00001f00780b */ /* 0x000fe20003f4e000 */
[----:B------:R-:W2:Y:S01]  /*37c0*/  MUFU.EX2 R14, R26 ;  /* 0x0000001a000e7308 */ /* 0x000ea20000000800 */
[----:B------:R-:W-:Y:S01]  /*37d0*/  FFMA R35, R35, UR6, -R91 ;  /* 0x0000000623237c23 */ /* 0x000fe2000800085b */
[----:B------:R-:W-:Y:S01]  /*37e0*/  FSETP.GEU.AND P6, PT, R34, -126, PT ;  /* 0xc2fc00002200780b */ /* 0x000fe20003fce000 */
[----:B------:R-:W-:-:S02]  /*37f0*/  ULDC UR6, c[0x0][0x604] ;  /* 0x0001810000067ab9 */ /* 0x000fc40000000800 */
[----:B------:R-:W-:Y:S01]  /*3800*/  @!P4 FMUL R15, R15, 0.5 ;  /* 0x3f0000000f0fc820 */ /* 0x000fe20000400000 */
[--C-:B------:R-:W-:Y:S01]  /*3810*/  FFMA R38, R38, UR6, -R91.reuse ;  /* 0x0000000626267c23 */ /* 0x100fe2000800085b */
[----:B------:R-:W-:Y:S01]  /*3820*/  ULDC UR6, c[0x0][0x604] ;  /* 0x0001810000067ab9 */ /* 0x000fe20000000800 */
[----:B------:R-:W-:Y:S01]  /*3830*/  @!P3 FMUL R30, R30, 0.5 ;  /* 0x3f0000001e1eb820 */ /* 0x000fe20000400000 */
[--C-:B------:R-:W-:Y:S01]  /*3840*/  FFMA R39, R39, UR6, -R91.reuse ;  /* 0x0000000627277c23 */ /* 0x100fe2000800085b */
[----:B------:R-:W-:Y:S01]  /*3850*/  ULDC UR6, c[0x0][0x604] ;  /* 0x0001810000067ab9 */ /* 0x000fe20000000800 */
[----:B------:R-:W3:Y:S01]  /*3860*/  MUFU.EX2 R15, R15 ;  /* 0x0000000f000f7308 */ /* 0x000ee20000000800 */
[----:B------:R-:W-:Y:S01]  /*3870*/  @!P2 FMUL R31, R31, 0.5 ;  /* 0x3f0000001f1fa820 */ /* 0x000fe20000400000 */
[--C-:B------:R-:W-:Y:S01]  /*3880*/  FFMA R27, R42, UR6, -R91.reuse ;  /* 0x000000062a1b7c23 */ /* 0x100fe2000800085b */
[----:B-1----:R-:W-:Y:S01]  /*3890*/  FMNMX R210, R210, R17, !PT ;  /* 0x00000011d2d27209 */ /* 0x002fe20007800000 */
[----:B------:R-:W-:Y:S01]  /*38a0*/  @!P6 FMUL R34, R34, 0.5 ;  /* 0x3f0000002222e820 */ /* 0x000fe20000400000 */
[----:B------:R-:W-:Y:S01]  /*38b0*/  ULDC UR6, c[0x0][0x604] ;  /* 0x0001810000067ab9 */ /* 0x000fe20000000800 */
[----:B--2---:R-:W-:Y:S01]  /*38c0*/  @!P1 FMUL R14, R14, R14 ;  /* 0x0000000e0e0e9220 */ /* 0x004fe20000400000 */
[----:B------:R-:W-:Y:S01]  /*38d0*/  FSETP.NEU.AND P5, PT, R210, -INF , PT ;  /* 0xff800000d200780b */ /* 0x000fe20003fad000 */
[----:B------:R-:W1:Y:S01]  /*38e0*/  MUFU.EX2 R55, R30 ;  /* 0x0000001e00377308 */ /* 0x000e620000000800 */
[----:B------:R-:W-:Y:S01]  /*38f0*/  FSETP.GEU.AND P1, PT, R38, -126, PT ;  /* 0xc2fc00002600780b */ /* 0x000fe20003f2e000 */
[--C-:B------:R-:W-:Y:S01]  /*3900*/  FFMA R43, R43, UR6, -R91.reuse ;  /* 0x000000062b2b7c23 */ /* 0x100fe2000800085b */
[----:B------:R-:W-:Y:S01]  /*3910*/  FSEL R89, R210, RZ, P5 ;  /* 0x000000ffd2597208 */ /* 0x000fe20002800000 */
[----:B------:R-:W-:Y:S01]  /*3920*/  ULDC UR6, c[0x0][0x604] ;  /* 0x0001810000067ab9 */ /* 0x000fe20000000800 */
[----:B------:R-:W-:Y:S01]  /*3930*/  FSETP.GEU.AND P5, PT, R35, -126, PT ;  /* 0xc2fc00002300780b */ /* 0x000fe20003fae000 */
[--C-:B------:R-:W-:Y:S01]  /*3940*/  FFMA R46, R46, UR6, -R91.reuse ;  /* 0x000000062e2e7c23 */ /* 0x100fe2000800085b */
[----:B------:R-:W-:Y:S01]  /*3950*/  ULDC UR6, c[0x0][0x604] ;  /* 0x0001810000067ab9 */ /* 0x000fe20000000800 */
[----:B------:R-:W2:Y:S01]  /*3960*/  MUFU.EX2 R17, R34 ;  /* 0x0000002200117308 */ /* 0x000ea20000000800 */
[----:B---3--:R-:W-:Y:S01]  /*3970*/  @!P4 FMUL R15, R15, R15 ;  /* 0x0000000f0f0fc220 */ /* 0x008fe20000400000 */
[----:B------:R-:W-:Y:S01]  /*3980*/  FSETP.GEU.AND P4, PT, R39, -126, PT ;  /* 0xc2fc00002700780b */ /* 0x000fe20003f8e000 */
[----:B------:R-:W-:Y:S01]  /*3990*/  FFMA R42, R47, UR6, -R91 ;  /* 0x000000062f2a7c23 */ /* 0x000fe2000800085b */
[----:B------:R-:W-:-:S02]  /*39a0*/  ULDC UR6, c[0x0][0x604] ;  /* 0x0001810000067ab9 */ /* 0x000fc40000000800 */
[----:B------:R-:W-:Y:S02]  /*39b0*/  @!P1 FMUL R38, R38, 0.5 ;  /* 0x3f00000026269820 */ /* 0x000fe40000400000 */
[----:B------:R3:W4:Y:S01]  /*39c0*/  MUFU.EX2 R26, R31 ;  /* 0x0000001f001a7308 */ /* 0x0007220000000800 */
[----:B-1----:R-:W-:Y:S01]  /*39d0*/  @!P3 FMUL R55, R55, R55 ;  /* 0x000000373737b220 */ /* 0x002fe20000400000 */
[----:B------:R-:W-:Y:S01]  /*39e0*/  @!P5 FMUL R35, R35, 0.5 ;  /* 0x3f0000002323d820 */ /* 0x000fe20000400000 */
[----:B------:R-:W-:-:S04]  /*39f0*/  FSETP.GEU.AND P3, PT, R27, -126, PT ;  /* 0xc2fc00001b00780b */ /* 0x000fc80003f6e000 */
[----:B------:R-:W-:Y:S01]  /*3a00*/  @!P4 FMUL R39, R39, 0.5 ;  /* 0x3f0000002727c820 */ /* 0x000fe20000400000 */
[----:B------:R-:W1:Y:S01]  /*3a10*/  MUFU.EX2 R30, R35 ;  /* 0x00000023001e7308 */ /* 0x000e620000000800 */
[----:B--2---:R-:W-:Y:S01]  /*3a20*/  @!P6 FMUL R17, R17, R17 ;  /* 0x000000111111e220 */ /* 0x004fe20000400000 */
[----:B------:R-:W-:Y:S01]  /*3a30*/  FSETP.GEU.AND P6, PT, R46, -126, PT ;  /* 0xc2fc00002e00780b */ /* 0x000fe20003fce000 */
[--C-:B---3--:R-:W-:Y:S01]  /*3a40*/  FFMA R31, R50, UR6, -R91.reuse ;  /* 0x00000006321f7c23 */ /* 0x108fe2000800085b */
[----:B------:R-:W-:Y:S02]  /*3a50*/  ULDC UR6, c[0x0][0x604] ;  /* 0x0001810000067ab9 */ /* 0x000fe40000000800 */
[----:B------:R-:W-:Y:S01]  /*3a60*/  FFMA R13, R13, UR6, -R91 ;  /* 0x000000060d0d7c23 */ /* 0x000fe2000800085b */
[----:B------:R-:W-:Y:S01]  /*3a70*/  ULDC UR6, c[0x0][0x604] ;  /* 0x0001810000067ab9 */ /* 0x000fe20000000800 */
[----:B------:R-:W2:Y:S01]  /*3a80*/  MUFU.EX2 R51, R38 ;  /* 0x0000002600337308 */ /* 0x000ea20000000800 */
[----:B----4-:R-:W-:Y:S01]  /*3a90*/  @!P2 FMUL R26, R26, R26 ;  /* 0x0000001a1a1aa220 */ /* 0x010fe20000400000 */
[----:B------:R-:W-:Y:S01]  /*3aa0*/  FSETP.GEU.AND P2, PT, R43, -126, PT ;  /* 0xc2fc00002b00780b */ /* 0x000fe20003f4e000 */
[----:B------:R-:W-:-:S04]  /*3ab0*/  @!P3 FMUL R27, R27, 0.5 ;  /* 0x3f0000001b1bb820 */ /* 0x000fc80000400000 */
[----:B------:R-:W-:Y:S01]  /*3ac0*/  @!P6 FMUL R46, R46, 0.5 ;  /* 0x3f0000002e2ee820 */ /* 0x000fe20000400000 */
[----:B------:R-:W3:Y:S01]  /*3ad0*/  MUFU.EX2 R34, R39 ;  /* 0x0000002700227308 */ /* 0x000ee20000000800 */
[----:B-1----:R-:W-:Y:S01]  /*3ae0*/  @!P5 FMUL R30, R30, R30 ;  /* 0x0000001e1e1ed220 */ /* 0x002fe20000400000 */
[----:B------:R-:W-:-:S05]  /*3af0*/  FSETP.GEU.AND P5, PT, R42, -126, PT ;  /* 0xc2fc00002a00780b */ /* 0x000fca0003fae000 */
[----:B------:R-:W-:Y:S01]  /*3b00*/  @!P2 FMUL R43, R43, 0.5 ;  /* 0x3f0000002b2ba820 */ /* 0x000fe20000400000 */
[----:B------:R-:W1:Y:S01]  /*3b10*/  MUFU.EX2 R47, R46 ;  /* 0x0000002e002f7308 */ /* 0x000e620000000800 */
[----:B--2---:R-:W-:Y:S01]  /*3b20*/  @!P1 FMUL R51, R51, R51 ;  /* 0x0000003333339220 */ /* 0x004fe20000400000 */
[----:B------:R-:W-:-:S05]  /*3b30*/  FSETP.GEU.AND P1, PT, R31, -126, PT ;  /* 0xc2fc00001f00780b */ /* 0x000fca0003f2e000 */
[----:B------:R-:W-:Y:S01]  /*3b40*/  @!P5 FMUL R42, R42, 0.5 ;  /* 0x3f0000002a2ad820 */ /* 0x000fe20000400000 */
[----:B------:R-:W2:Y:S01]  /*3b50*/  MUFU.EX2 R27, R27 ;  /* 0x0000001b001b7308 */ /* 0x000ea20000000800 */
[----:B---3--:R-:W-:Y:S01]  /*3b60*/  @!P4 FMUL R34, R34, R34 ;  /* 0x000000222222c220 */ /* 0x008fe20000400000 */
[----:B------:R-:W-:-:S05]  /*3b70*/  FSETP.GEU.AND P4, PT, R13, -126, PT ;  /* 0xc2fc00000d00780b */ /* 0x000fca0003f8e000 */
[----:B------:R-:W-:Y:S01]  /*3b80*/  @!P1 FMUL R31, R31, 0.5 ;  /* 0x3f0000001f1f9820 */ /* 0x000fe20000400000 */
[----:B------:R3:W4:Y:S01]  /*3b90*/  MUFU.EX2 R38, R43 ;  /* 0x0000002b00267308 */ /* 0x0007220000000800 */
[----:B-1----:R-:W-:-:S06]  /*3ba0*/  @!P6 FMUL R47, R47, R47 ;  /* 0x0000002f2f2fe220 */ /* 0x002fcc0000400000 */
[----:B------:R-:W-:Y:S01]  /*3bb0*/  @!P4 FMUL R13, R13, 0.5 ;  /* 0x3f0000000d0dc820 */ /* 0x000fe20000400000 */
[----:B------:R-:W1:Y:S01]  /*3bc0*/  MUFU.EX2 R42, R42 ;  /* 0x0000002a002a7308 */ /* 0x000e620000000800 */
[--C-:B---3--:R-:W-:Y:S01]  /*3bd0*/  FFMA R43, R54, UR6, -R91.reuse ;  /* 0x00000006362b7c23 */ /* 0x108fe2000800085b */
[----:B------:R-:W-:Y:S01]  /*3be0*/  ULDC UR6, c[0x0][0x604] ;  /* 0x0001810000067ab9 */ /* 0x000fe20000000800 */
[----:B--2---:R-:W-:Y:S01]  /*3bf0*/  @!P3 FMUL R27, R27, R27 ;  /* 0x0000001b1b1bb220 */ /* 0x004fe20000400000 */
[--C-:B------:R-:W-:Y:S01]  /*3c00*/  FFMA R50, R88, UR6, -R91.reuse ;  /* 0x0000000658327c23 */ /* 0x100fe2000800085b */
[----:B------:R-:W-:Y:S01]  /*3c10*/  ULDC UR6, c[0x0][0x604] ;  /* 0x0001810000067ab9 */ /* 0x000fe20000000800 */
[----:B------:R-:W-:Y:S01]  /*3c20*/  FSETP.GEU.AND P3, PT, R43, -126, PT ;  /* 0xc2fc00002b00780b */ /* 0x000fe20003f6e000 */
[--C-:B------:R-:W-:Y:S01]  /*3c30*/  FFMA R35, R58, UR6, -R91.reuse ;  /* 0x000000063a237c23 */ /* 0x100fe2000800085b */
[----:B------:R-:W2:Y:S01]  /*3c40*/  MUFU.EX2 R31, R31 ;  /* 0x0000001f001f7308 */ /* 0x000ea20000000800 */
[----:B------:R-:W-:Y:S01]  /*3c50*/  ULDC UR6, c[0x0][0x604] ;  /* 0x0001810000067ab9 */ /* 0x000fe20000000800 */
[----:B----4-:R-:W-:Y:S01]  /*3c60*/  @!P2 FMUL R38, R38, R38 ;  /* 0x000000262626a220 */ /* 0x010fe20000400000 */
[--C-:B------:R-:W-:Y:S01]  /*3c70*/  FFMA R54, R59, UR6, -R91.reuse ;  /* 0x000000063b367c23 */ /* 0x100fe2000800085b */
[----:B------:R-:W-:Y:S01]  /*3c80*/  FSETP.GEU.AND P6, PT, R35, -126, PT ;  /* 0xc2fc00002300780b */ /* 0x000fe20003fce000 */
[----:B------:R-:W-:Y:S01]  /*3c90*/  ULDC UR6, c[0x0][0x604] ;  /* 0x0001810000067ab9 */ /* 0x000fe20000000800 */
[----:B------:R-:W-:Y:S01]  /*3ca0*/  FSETP.GEU.AND P2, PT, R50, -126, PT ;  /* 0xc2fc00003200780b */ /* 0x000fe20003f4e000 */
[----:B------:R-:W-:Y:S01]  /*3cb0*/  FFMA R58, R62, UR6, -R91 ;  /* 0x000000063e3a7c23 */ /* 0x000fe2000800085b */
[----:B------:R-:W3:Y:S01]  /*3cc0*/  MUFU.EX2 R46, R13 ;  /* 0x0000000d002e7308 */ /* 0x000ee20000000800 */
[----:B-1----:R-:W-:Y:S01]  /*3cd0*/  @!P5 FMUL R42, R42, R42 ;  /* 0x0000002a2a2ad220 */ /* 0x002fe20000400000 */
[----:B------:R-:W-:Y:S01]  /*3ce0*/  FSETP.GEU.AND P5, PT, R54, -126, PT ;  /* 0xc2fc00003600780b */ /* 0x000fe20003fae000 */
[----:B------:R-:W-:Y:S01]  /*3cf0*/  @!P3 FMUL R43, R43, 0.5 ;  /* 0x3f0000002b2bb820 */ /* 0x000fe20000400000 */
[----:B------:R-:W-:-:S02]  /*3d00*/  ULDC UR6, c[0x0][0x604] ;  /* 0x0001810000067ab9 */ /* 0x000fc40000000800 */
[--C-:B------:R-:W-:Y:S01]  /*3d10*/  FFMA R39, R63, UR6, -R91.reuse ;  /* 0x000000063f277c23 */ /* 0x100fe2000800085b */
[----:B------:R-:W-:Y:S01]  /*3d20*/  ULDC UR6, c[0x0][0x604] ;  /* 0x0001810000067ab9 */ /* 0x000fe20000000800 */
[----:B--2---:R-:W-:Y:S01]  /*3d30*/  @!P1 FMUL R31, R31, R31 ;  /* 0x0000001f1f1f9220 */ /* 0x004fe20000400000 */
[----:B------:R-:W-:Y:S01]  /*3d40*/  FSETP.GEU.AND P1, PT, R58, -126, PT ;  /* 0xc2fc00003a00780b */ /* 0x000fe20003f2e000 */
[----:B------:R-:W-:Y:S01]  /*3d50*/  @!P6 FMUL R35, R35, 0.5 ;  /* 0x3f0000002323e820 */ /* 0x000fe20000400000 */
[----:B------:R-:W-:Y:S01]  /*3d60*/  @!P2 FMUL R50, R50, 0.5 ;  /* 0x3f0000003232a820 */ /* 0x000fe20000400000 */
[----:B------:R-:W1:Y:S01]  /*3d70*/  MUFU.EX2 R43, R43 ;  /* 0x0000002b002b7308 */ /* 0x000e620000000800 */
[--C-:B------:R-:W-:Y:S02]  /*3d80*/  FFMA R62, R66, UR6, -R91.reuse ;  /* 0x00000006423e7c23 */ /* 0x100fe4000800085b */
[----:B------:R-:W-:Y:S01]  /*3d90*/  @!P5 FMUL R54, R54, 0.5 ;  /* 0x3f0000003636d820 */ /* 0x000fe20000400000 */
[----:B------:R-:W-:Y:S01]  /*3da0*/  ULDC UR6, c[0x0][0x604] ;  /* 0x0001810000067ab9 */ /* 0x000fe20000000800 */
[----:B---3--:R-:W-:Y:S01]  /*3db0*/  @!P4 FMUL R46, R46, R46 ;  /* 0x0000002e2e2ec220 */ /* 0x008fe20000400000 */
[----:B------:R-:W-:Y:S01]  /*3dc0*/  FSETP.GEU.AND P4, PT, R39, -126, PT ;  /* 0xc2fc00002700780b */ /* 0x000fe20003f8e000 */
[--C-:B------:R-:W-:Y:S01]  /*3dd0*/  FFMA R59, R67, UR6, -R91.reuse ;  /* 0x00000006433b7c23 */ /* 0x100fe2000800085b */
[----:B------:R-:W-:Y:S01]  /*3de0*/  ULDC UR6, c[0x0][0x604] ;  /* 0x0001810000067ab9 */ /* 0x000fe20000000800 */
[----:B------:R-:W2:Y:S01]  /*3df0*/  MUFU.EX2 R35, R35 ;  /* 0x0000002300237308 */ /* 0x000ea20000000800 */
[----:B------:R-:W-:Y:S01]  /*3e00*/  FFMA R66, R70, UR6, -R91 ;  /* 0x0000000646427c23 */ /* 0x000fe2000800085b */
[----:B------:R-:W-:Y:S01]  /*3e10*/  @!P1 FMUL R58, R58, 0.5 ;  /* 0x3f0000003a3a9820 */ /* 0x000fe20000400000 */
[----:B------:R-:W-:-:S02]  /*3e20*/  ULDC UR6, c[0x0][0x604] ;  /* 0x0001810000067ab9 */ /* 0x000fc40000000800 */
[--C-:B------:R-:W-:Y:S01]  /*3e30*/  FFMA R63, R71, UR6, -R91.reuse ;  /* 0x00000006473f7c23 */ /* 0x100fe2000800085b */
[----:B------:R-:W-:Y:S02]  /*3e40*/  ULDC UR6, c[0x0][0x604] ;  /* 0x0001810000067ab9 */ /* 0x000fe40000000800 */
[----:B------:R-:W3:Y:S01]  /*3e50*/  MUFU.EX2 R50, R50 ;  /* 0x0000003200327308 */ /* 0x000ee20000000800 */
[----:B-1----:R-:W-:Y:S01]  /*3e60*/  @!P3 FMUL R43, R43, R43 ;  /* 0x0000002b2b2bb220 */ /* 0x002fe20000400000 */
[----:B------:R-:W-:Y:S01]  /*3e70*/  FSETP.GEU.AND P3, PT, R62, -126, PT ;  /* 0xc2fc00003e00780b */ /* 0x000fe20003f6e000 */
[----:B------:R-:W-:Y:S01]  /*3e80*/  @!P4 FMUL R39, R39, 0.5 ;  /* 0x3f0000002727c820 */ /* 0x000fe20000400000 */
[--C-:B------:R-:W-:Y:S01]  /*3e90*/  FFMA R70, R74, UR6, -R91.reuse ;  /* 0x000000064a467c23 */ /* 0x100fe2000800085b */
[----:B------:R-:W-:Y:S02]  /*3ea0*/  ULDC UR6, c[0x0][0x604] ;  /* 0x0001810000067ab9 */ /* 0x000fe40000000800 */
[----:B------:R-:W-:Y:S01]  /*3eb0*/  FFMA R67, R75, UR6, -R91 ;  /* 0x000000064b437c23 */ /* 0x000fe2000800085b */
[----:B------:R-:W1:Y:S01]  /*3ec0*/  MUFU.EX2 R54, R54 ;  /* 0x0000003600367308 */ /* 0x000e620000000800 */
[----:B--2---:R-:W-:Y:S01]  /*3ed0*/  @!P6 FMUL R35, R35, R35 ;  /* 0x000000232323e220 */ /* 0x004fe20000400000 */
[----:B------:R-:W-:Y:S01]  /*3ee0*/  FSETP.GEU.AND P6, PT, R66, -126, PT ;  /* 0xc2fc00004200780b */ /* 0x000fe20003fce000 */
[----:B------:R-:W-:-:S02]  /*3ef0*/  ULDC UR6, c[0x0][0x604] ;  /* 0x0001810000067ab9 */ /* 0x000fc40000000800 */
[--C-:B------:R-:W-:Y:S01]  /*3f00*/  FFMA R78, R78, UR6, -R91.reuse ;  /* 0x000000064e4e7c23 */ /* 0x100fe2000800085b */
[----:B------:R-:W-:Y:S01]  /*3f10*/  ULDC UR6, c[0x0][0x604] ;  /* 0x0001810000067ab9 */ /* 0x000fe20000000800 */
[----:B------:R-:W-:Y:S01]  /*3f20*/  @!P3 FMUL R62, R62, 0.5 ;  /* 0x3f0000003e3eb820 */ /* 0x000fe20000400000 */
[----:B------:R-:W2:Y:S01]  /*3f30*/  MUFU.EX2 R58, R58 ;  /* 0x0000003a003a7308 */ /* 0x000ea20000000800 */
[----:B---3--:R-:W-:Y:S01]  /*3f40*/  @!P2 FMUL R50, R50, R50 ;  /* 0x000000323232a220 */ /* 0x008fe20000400000 */
[----:B------:R-:W-:Y:S01]  /*3f50*/  FSETP.GEU.AND P2, PT, R59, -126, PT ;  /* 0xc2fc00003b00780b */ /* 0x000fe20003f4e000 */
[--C-:B------:R-:W-:Y:S01]  /*3f60*/  FFMA R79, R79, UR6, -R91.reuse ;  /* 0x000000064f4f7c23 */ /* 0x100fe2000800085b */
[----:B------:R-:W-:Y:S02]  /*3f70*/  ULDC UR6, c[0x0][0x604] ;  /* 0x0001810000067ab9 */ /* 0x000fe40000000800 */
[----:B------:R-:W-:Y:S01]  /*3f80*/  FFMA R82, R82, UR6, -R91 ;  /* 0x0000000652527c23 */ /* 0x000fe2000800085b */
[----:B------:R-:W-:Y:S01]  /*3f90*/  @!P6 FMUL R66, R66, 0.5 ;  /* 0x3f0000004242e820 */ /* 0x000fe20000400000 */
[----:B------:R-:W3:Y:S01]  /*3fa0*/  MUFU.EX2 R39, R39 ;  /* 0x0000002700277308 */ /* 0x000ee20000000800 */
[----:B-1----:R-:W-:Y:S01]  /*3fb0*/  @!P5 FMUL R54, R54, R54 ;  /* 0x000000363636d220 */ /* 0x002fe20000400000 */
[----:B------:R-:W-:Y:S01]  /*3fc0*/  FSETP.GEU.AND P5, PT, R63, -126, PT ;  /* 0xc2fc00003f00780b */ /* 0x000fe20003fae000 */
[----:B------:R-:W-:-:S02]  /*3fd0*/  ULDC UR6, c[0x0][0x604] ;  /* 0x0001810000067ab9 */ /* 0x000fc40000000800 */
[--C-:B------:R-:W-:Y:S01]  /*3fe0*/  FFMA R83, R83, UR6, -R91.reuse ;  /* 0x0000000653537c23 */ /* 0x100fe2000800085b */
[----:B------:R-:W-:Y:S01]  /*3ff0*/  ULDC UR6, c[0x0][0x604] ;  /* 0x0001810000067ab9 */ /* 0x000fe20000000800 */
[----:B------:R-:W-:Y:S01]  /*4000*/  @!P2 FMUL R59, R59, 0.5 ;  /* 0x3f0000003b3ba820 */ /* 0x000fe20000400000 */
[----:B------:R-:W1:Y:S01]  /*4010*/  MUFU.EX2 R66, R66 ;  /* 0x0000004200427308 */ /* 0x000e620000000800 */
[----:B--2---:R-:W-:Y:S01]  /*4020*/  @!P1 FMUL R58, R58, R58 ;  /* 0x0000003a3a3a9220 */ /* 0x004fe20000400000 */
[----:B------:R-:W-:Y:S01]  /*4030*/  FSETP.GEU.AND P1, PT, R70, -126, PT ;  /* 0xc2fc00004600780b */ /* 0x000fe20003f2e000 */
[--C-:B------:R-:W-:Y:S01]  /*4040*/  FFMA R13, R86, UR6, -R91.reuse ;  /* 0x00000006560d7c23 */ /* 0x100fe2000800085b */
[----:B------:R-:W-:Y:S02]  /*4050*/  ULDC UR6, c[0x0][0x604] ;  /* 0x0001810000067ab9 */ /* 0x000fe40000000800 */
[----:B------:R-:W-:Y:S01]  /*4060*/  FFMA R87, R87, UR6, -R91 ;  /* 0x0000000657577c23 */ /* 0x000fe2000800085b */
[----:B------:R-:W-:Y:S01]  /*4070*/  @!P5 FMUL R63, R63, 0.5 ;  /* 0x3f0000003f3fd820 */ /* 0x000fe20000400000 */
[----:B------:R-:W2:Y:S01]  /*4080*/  MUFU.EX2 R62, R62 ;  /* 0x0000003e003e7308 */ /* 0x000ea20000000800 */
[----:B---3--:R-:W-:Y:S01]  /*4090*/  @!P4 FMUL R39, R39, R39 ;  /* 0x000000272727c220 */ /* 0x008fe20000400000 */
[----:B------:R-:W-:Y:S01]  /*40a0*/  FSETP.GEU.AND P4, PT, R67, -126, PT ;  /* 0xc2fc00004300780b */ /* 0x000fe20003f8e000 */
[----:B------:R-:W-:-:S02]  /*40b0*/  ULDC UR6, c[0x0][0x604] ;  /* 0x0001810000067ab9 */ /* 0x000fc40000000800 */
[----:B------:R-:W-:Y:S01]  /*40c0*/  FMUL R89, R89, UR6 ;  /* 0x0000000659597c20 */ /* 0x000fe20008400000 */
[----:B------:R-:W-:Y:S01]  /*40d0*/  ULDC UR6, c[0x0][0x604] ;  /* 0x0001810000067ab9 */ /* 0x000fe20000000800 */
[----:B------:R-:W-:Y:S01]  /*40e0*/  @!P1 FMUL R70, R70, 0.5 ;  /* 0x3f00000046469820 */ /* 0x000fe20000400000 */
[----:B------:R-:W3:Y:S01]  /*40f0*/  MUFU.EX2 R59, R59 ;  /* 0x0000003b003b7308 */ /* 0x000ee20000000800 */
[----:B-1----:R-:W-:Y:S01]  /*4100*/  @!P6 FMUL R66, R66, R66 ;  /* 0x000000424242e220 */ /* 0x002fe20000400000 */
[----:B------:R-:W-:Y:S01]  /*4110*/  FSETP.GEU.AND P6, PT, R82, -126, PT ;  /* 0xc2fc00005200780b */ /* 0x000fe20003fce000 */
[--C-:B------:R-:W-:Y:S01]  /*4120*/  FFMA R24, R24, UR6, -R89.reuse ;  /* 0x0000000618187c23 */ /* 0x100fe20008000859 */
[----:B------:R-:W-:Y:S02]  /*4130*/  ULDC UR6, c[0x0][0x604] ;  /* 0x0001810000067ab9 */ /* 0x000fe40000000800 */
[----:B------:R-:W-:Y:S01]  /*4140*/  FFMA R25, R25, UR6, -R89 ;  /* 0x0000000619197c23 */ /* 0x000fe20008000859 */
[----:B------:R-:W-:Y:S01]  /*4150*/  @!P4 FMUL R67, R67, 0.5 ;  /* 0x3f0000004343c820 */ /* 0x000fe20000400000 */
        /* <DEDUP_REMOVED lines=32> */
[--C-:B------:R-:W-:Y:S01]  /*4360*/  FFMA R40, R40, UR6, -R89.reuse ;  /* 0x0000000628287c23 */ /* 0x100fe20008000859 */
[----:B------:R-:W-:Y:S01]  /*4370*/  ULDC UR6, c[0x0][0x604] ;  /* 0x0001810000067ab9 */ /* 0x000fe20000000800 */
[----:B------:R-:W-:Y:S01]  /*4380*/  @!P1 FMUL R13, R13, 0.5 ;  /* 0x3f0000000d0d9820 */ /* 0x000fe20000400000 */
[----:B------:R-:W3:Y:S01]  /*4390*/  MUFU.EX2 R97, R79 ;  /* 0x0000004f00617308 */ /* 0x000ee20000000800 */
[----:B-1----:R-:W-:Y:S01]  /*43a0*/  @!P6 FMUL R86, R86, R86 ;  /* 0x000000565656e220 */ /* 0x002fe20000400000 */
[----:B------:R-:W-:Y:S01]  /*43b0*/  FSETP.GEU.AND P6, PT, R28, -126, PT ;  /* 0xc2fc00001c00780b */ /* 0x000fe20003fce000 */
[----:B------:R-:W-:Y:S01]  /*43c0*/  FFMA R41, R41, UR6, -R89 ;  /* 0x0000000629297c23 */ /* 0x000fe20008000859 */
[----:B------:R-:W-:-:S03]  /*43d0*/  ULDC UR6, c[0x0][0x604] ;  /* 0x0001810000067ab9 */ /* 0x000fc60000000800 */
[----:B------:R-:W-:Y:S01]  /*43e0*/  @!P4 FMUL R87, R87, 0.5 ;  /* 0x3f0000005757c820 */ /* 0x000fe20000400000 */
[----:B------:R-:W1:Y:S01]  /*43f0*/  MUFU.EX2 R99, R83 ;  /* 0x0000005300637308 */ /* 0x000e620000000800 */
[----:B--2---:R-:W-:Y:S01]  /*4400*/  @!P3 FMUL R88, R88, R88 ;  /* 0x000000585858b220 */ /* 0x004fe20000400000 */
[----:B------:R-:W-:-:S05]  /*4410*/  FSETP.GEU.AND P3, PT, R24, -126, PT ;  /* 0xc2fc00001800780b */ /* 0x000fca0003f6e000 */
[----:B------:R-:W-:Y:S01]  /*4420*/  @!P6 FMUL R28, R28, 0.5 ;  /* 0x3f0000001c1ce820 */ /* 0x000fe20000400000 */
[----:B------:R2:W4:Y:S01]  /*4430*/  MUFU.EX2 R90, R13 ;  /* 0x0000000d005a7308 */ /* 0x0005220000000800 */
[----:B---3--:R-:W-:Y:S01]  /*4440*/  @!P2 FMUL R97, R97, R97 ;  /* 0x000000616161a220 */ /* 0x008fe20000400000 */
[----:B------:R-:W-:-:S05]  /*4450*/  FSETP.GEU.AND P2, PT, R25, -126, PT ;  /* 0xc2fc00001900780b */ /* 0x000fca0003f4e000 */
[----:B------:R-:W-:Y:S01]  /*4460*/  @!P3 FMUL R24, R24, 0.5 ;  /* 0x3f0000001818b820 */ /* 0x000fe20000400000 */
[----:B------:R-:W3:Y:S01]  /*4470*/  MUFU.EX2 R101, R87 ;  /* 0x0000005700657308 */ /* 0x000ee20000000800 */
[----:B-1----:R-:W-:Y:S01]  /*4480*/  @!P5 FMUL R99, R99, R99 ;  /* 0x000000636363d220 */ /* 0x002fe20000400000 */
[----:B------:R-:W-:Y:S01]  /*4490*/  FSETP.GEU.AND P5, PT, R29, -126, PT ;  /* 0xc2fc00001d00780b */ /* 0x000fe20003fae000 */
[--C-:B--2---:R-:W-:Y:S01]  /*44a0*/  FFMA R13, R44, UR6, -R89.reuse ;  /* 0x000000062c0d7c23 */ /* 0x104fe20008000859 */
[----:B------:R-:W-:Y:S02]  /*44b0*/  ULDC UR6, c[0x0][0x604] ;  /* 0x0001810000067ab9 */ /* 0x000fe40000000800 */
[----:B------:R-:W-:Y:S01]  /*44c0*/  FFMA R45, R45, UR6, -R89 ;  /* 0x000000062d2d7c23 */ /* 0x000fe20008000859 */
[----:B------:R-:W-:Y:S01]  /*44d0*/  @!P2 FMUL R25, R25, 0.5 ;  /* 0x3f0000001919a820 */ /* 0x000fe20000400000 */
[----:B------:R-:W1:Y:S01]  /*44e0*/  MUFU.EX2 R28, R28 ;  /* 0x0000001c001c7308 */ /* 0x000e620000000800 */
[----:B----4-:R-:W-:Y:S01]  /*44f0*/  @!P1 FMUL R90, R90, R90 ;  /* 0x0000005a5a5a9220 */ /* 0x010fe20000400000 */
        /* <DEDUP_REMOVED lines=16> */
[----:B------:R-:W-:Y:S01]  /*4600*/  FFMA R53, R53, UR6, -R89 ;  /* 0x0000000635357c23 */ /* 0x000fe20008000859 */
[----:B------:R-:W-:Y:S01]  /*4610*/  ULDC UR6, c[0x0][0x604] ;  /* 0x0001810000067ab9 */ /* 0x000fe20000000800 */
        /* <DEDUP_REMOVED lines=47> */
[----:B------:R2:W4:Y:S01]  /*4910*/  MUFU.EX2 R56, R52 ;  /* 0x0000003400387308 */ /* 0x0005220000000800 */
[----:B---3--:R-:W-:Y:S01]  /*4920*/  @!P4 FMUL R91, R91, R91 ;  /* 0x0000005b5b5bc220 */ /* 0x008fe20000400000 */
[----:B------:R-:W-:Y:S01]  /*4930*/  FSETP.GEU.AND P4, PT, R25, -126, PT ;  /* 0xc2fc00001900780b */ /* 0x000fe20003f8e000 */
[--C-:B------:R-:W-:Y:S01]  /*4940*/  FFMA R33, R61, UR6, -R89.reuse ;  /* 0x000000063d217c23 */ /* 0x100fe20008000859 */
[----:B------:R-:W-:Y:S02]  /*4950*/  ULDC UR6, c[0x0][0x604] ;  /* 0x0001810000067ab9 */ /* 0x000fe40000000800 */
[----:B------:R-:W-:Y:S01]  /*4960*/  FFMA R37, R64, UR6, -R89 ;  /* 0x0000000640257c23 */ /* 0x000fe20008000859 */
[----:B------:R-:W-:Y:S01]  /*4970*/  @!P1 FMUL R13, R13, 0.5 ;  /* 0x3f0000000d0d9820 */ /* 0x000fe20000400000 */
[----:B------:R-:W3:Y:S01]  /*4980*/  MUFU.EX2 R57, R53 ;  /* 0x0000003500397308 */ /* 0x000ee20000000800 */
[----:B------:R-:W-:Y:S01]  /*4990*/  ULDC UR6, c[0x0][0x604] ;  /* 0x0001810000067ab9 */ /* 0x000fe20000000800 */
[----:B-1----:R-:W-:Y:S01]  /*49a0*/  @!P2 FMUL R93, R93, R93 ;  /* 0x0000005d5d5da220 */ /* 0x002fe20000400000 */
[----:B------:R-:W-:Y:S01]  /*49b0*/  FSETP.GEU.AND P2, PT, R33, -126, PT ;  /* 0xc2fc00002100780b */ /* 0x000fe20003f4e000 */
[----:B--2---:R-:W-:-:S03]  /*49c0*/  FADD R52, R31, R86 ;  /* 0x000000561f347221 */ /* 0x004fc60000000000 */
[----:B------:R-:W-:Y:S01]  /*49d0*/  @!P4 FMUL R25, R25, 0.5 ;  /* 0x3f0000001919c820 */ /* 0x000fe20000400000 */
[----:B------:R1:W2:Y:S01]  /*49e0*/  MUFU.EX2 R74, R48 ;  /* 0x00000030004a7308 */ /* 0x0002a20000000800 */
[----:B----4-:R-:W-:Y:S01]  /*49f0*/  @!P6 FMUL R56, R56, R56 ;  /* 0x000000383838e220 */ /* 0x010fe20000400000 */
[----:B------:R-:W-:-:S06]  /*4a00*/  FSETP.GEU.AND P6, PT, R37, -126, PT ;  /* 0xc2fc00002500780b */ /* 0x000fcc0003fce000 */
[----:B------:R4:W5:Y:S01]  /*4a10*/  MUFU.EX2 R95, R13 ;  /* 0x0000000d005f7308 */ /* 0x0009620000000800 */
[----:B---3--:R-:W-:Y:S01]  /*4a20*/  @!P5 FMUL R57, R57, R57 ;  /* 0x000000393939d220 */ /* 0x008fe20000400000 */
[----:B------:R-:W-:Y:S01]  /*4a30*/  @!P2 FMUL R33, R33, 0.5 ;  /* 0x3f0000002121a820 */ /* 0x000fe20000400000 */
[----:B-1----:R-:W-:-:S04]  /*4a40*/  FADD R48, R27, R70 ;  /* 0x000000461b307221 */ /* 0x002fc80000000000 */
[----:B------:R-:W-:Y:S01]  /*4a50*/  @!P6 FMUL R37, R37, 0.5 ;  /* 0x3f0000002525e820 */ /* 0x000fe20000400000 */
[----:B------:R1:W3:Y:S01]  /*4a60*/  MUFU.EX2 R60, R25 ;  /* 0x00000019003c7308 */ /* 0x0002e20000000800 */
[--C-:B----4-:R-:W-:Y:S01]  /*4a70*/  FFMA R13, R65, UR6, -R89.reuse ;  /* 0x00000006410d7c23 */ /* 0x110fe20008000859 */
[----:B--2---:R-:W-:Y:S01]  /*4a80*/  @!P3 FMUL R74, R74, R74 ;  /* 0x0000004a4a4ab220 */ /* 0x004fe20000400000 */
[----:B------:R-:W-:Y:S01]  /*4a90*/  FSETP.GEU.AND P3, PT, R29, -126, PT ;  /* 0xc2fc00001d00780b */ /* 0x000fe20003f6e000 */
[----:B------:R-:W-:Y:S02]  /*4aa0*/  ULDC UR6, c[0x0][0x604] ;  /* 0x0001810000067ab9 */ /* 0x000fe40000000800 */
[----:B------:R-:W-:Y:S02]  /*4ab0*/  FSETP.GEU.AND P5, PT, R13, -126, PT ;  /* 0xc2fc00000d00780b */ /* 0x000fe40003fae000 */
[----:B------:R-:W2:Y:S01]  /*4ac0*/  MUFU.EX2 R64, R33 ;  /* 0x0000002100407308 */ /* 0x000ea20000000800 */
[----:B-1----:R-:W-:Y:S01]  /*4ad0*/  FFMA R25, R68, UR6, -R89 ;  /* 0x0000000644197c23 */ /* 0x002fe20008000859 */
[----:B-----5:R-:W-:Y:S01]  /*4ae0*/  @!P1 FMUL R95, R95, R95 ;  /* 0x0000005f5f5f9220 */ /* 0x020fe20000400000 */
[----:B------:R-:W-:-:S02]  /*4af0*/  ULDC UR6, c[0x0][0x604] ;  /* 0x0001810000067ab9 */ /* 0x000fc40000000800 */
[----:B------:R-:W-:Y:S01]  /*4b00*/  FFMA R41, R72, UR6, -R89 ;  /* 0x0000000648297c23 */ /* 0x000fe20008000859 */
[----:B------:R-:W-:Y:S01]  /*4b10*/  FSETP.GEU.AND P1, PT, R25, -126, PT ;  /* 0xc2fc00001900780b */ /* 0x000fe20003f2e000 */
[----:B------:R-:W-:Y:S01]  /*4b20*/  ULDC UR6, c[0x0][0x604] ;  /* 0x0001810000067ab9 */ /* 0x000fe20000000800 */
[----:B------:R-:W-:Y:S01]  /*4b30*/  @!P3 FMUL R29, R29, 0.5 ;  /* 0x3f0000001d1db820 */ /* 0x000fe20000400000 */
[----:B------:R-:W1:Y:S01]  /*4b40*/  MUFU.EX2 R65, R37 ;  /* 0x0000002500417308 */ /* 0x000e620000000800 */
[----:B---3--:R-:W-:Y:S01]  /*4b50*/  @!P4 FMUL R60, R60, R60 ;  /* 0x0000003c3c3cc220 */ /* 0x008fe20000400000 */
[----:B------:R-:W-:Y:S01]  /*4b60*/  @!P5 FMUL R13, R13, 0.5 ;  /* 0x3f0000000d0dd820 */ /* 0x000fe20000400000 */
[----:B------:R-:W-:-:S05]  /*4b70*/  FSETP.GEU.AND P4, PT, R41, -126, PT ;  /* 0xc2fc00002900780b */ /* 0x000fca0003f8e000 */
[----:B------:R-:W3:Y:S01]  /*4b80*/  MUFU.EX2 R68, R13 ;  /* 0x0000000d00447308 */ /* 0x000ee20000000800 */
[----:B--2---:R-:W-:Y:S01]  /*4b90*/  @!P2 FMUL R64, R64, R64 ;  /* 0x000000404040a220 */ /* 0x004fe20000400000 */
[----:B------:R-:W-:-:S06]  /*4ba0*/  @!P1 FMUL R25, R25, 0.5 ;  /* 0x3f00000019199820 */ /* 0x000fcc0000400000 */
[----:B------:R2:W4:Y:S01]  /*4bb0*/  MUFU.EX2 R61, R29 ;  /* 0x0000001d003d7308 */ /* 0x0005220000000800 */
[----:B-1----:R-:W-:Y:S01]  /*4bc0*/  @!P6 FMUL R65, R65, R65 ;  /* 0x000000414141e220 */ /* 0x002fe20000400000 */
[----:B------:R-:W-:Y:S01]  /*4bd0*/  @!P4 FMUL R41, R41, 0.5 ;  /* 0x3f0000002929c820 */ /* 0x000fe20000400000 */
[----:B--2---:R-:W-:Y:S01]  /*4be0*/  FFMA R29, R69, UR6, -R89 ;  /* 0x00000006451d7c23 */ /* 0x004fe20008000859 */
[----:B------:R-:W-:-:S04]  /*4bf0*/  ULDC UR6, c[0x0][0x604] ;  /* 0x0001810000067ab9 */ /* 0x000fc80000000800 */
[----:B------:R1:W2:Y:S01]  /*4c00*/  MUFU.EX2 R69, R25 ;  /* 0x0000001900457308 */ /* 0x0002a20000000800 */
[--C-:B------:R-:W-:Y:S01]  /*4c10*/  FFMA R33, R73, UR6, -R89.reuse ;  /* 0x0000000649217c23 */ /* 0x100fe20008000859 */
[----:B------:R-:W-:Y:S01]  /*4c20*/  ULDC UR6, c[0x0][0x604] ;  /* 0x0001810000067ab9 */ /* 0x000fe20000000800 */
[----:B---3--:R-:W-:Y:S01]  /*4c30*/  @!P5 FMUL R68, R68, R68 ;  /* 0x000000444444d220 */ /* 0x008fe20000400000 */
[--C-:B------:R-:W-:Y:S01]  /*4c40*/  FFMA R80, R80, UR6, -R89.reuse ;  /* 0x0000000650507c23 */ /* 0x100fe20008000859 */
[----:B------:R-:W-:Y:S01]  /*4c50*/  ULDC UR6, c[0x0][0x604] ;  /* 0x0001810000067ab9 */ /* 0x000fe20000000800 */
[----:B------:R-:W-:Y:S01]  /*4c60*/  FSETP.GEU.AND P2, PT, R33, -126, PT ;  /* 0xc2fc00002100780b */ /* 0x000fe20003f4e000 */
[----:B----4-:R-:W-:Y:S01]  /*4c70*/  @!P3 FMUL R61, R61, R61 ;  /* 0x0000003d3d3db220 */ /* 0x010fe20000400000 */
[----:B------:R-:W3:Y:S01]  /*4c80*/  MUFU.EX2 R73, R41 ;  /* 0x0000002900497308 */ /* 0x000ee20000000800 */
[--C-:B-1----:R-:W-:Y:S01]  /*4c90*/  FFMA R25, R81, UR6, -R89.reuse ;  /* 0x0000000651197c23 */ /* 0x102fe20008000859 */
[----:B------:R-:W-:Y:S01]  /*4ca0*/  FSETP.GEU.AND P6, PT, R80, -126, PT ;  /* 0xc2fc00005000780b */ /* 0x000fe20003fce000 */
[----:B------:R-:W-:Y:S01]  /*4cb0*/  ULDC UR6, c[0x0][0x604] ;  /* 0x0001810000067ab9 */ /* 0x000fe20000000800 */
[----:B------:R-:W-:Y:S01]  /*4cc0*/  FSETP.GEU.AND P3, PT, R29, -126, PT ;  /* 0xc2fc00001d00780b */ /* 0x000fe20003f6e000 */
[----:B------:R-:W-:Y:S01]  /*4cd0*/  FFMA R76, R76, UR6, -R89 ;  /* 0x000000064c4c7c23 */ /* 0x000fe20008000859 */
[----:B------:R-:W-:Y:S01]  /*4ce0*/  FSETP.GEU.AND P5, PT, R25, -126, PT ;  /* 0xc2fc00001900780b */ /* 0x000fe20003fae000 */
[----:B------:R-:W-:-:S02]  /*4cf0*/  ULDC UR6, c[0x0][0x604] ;  /* 0x0001810000067ab9 */ /* 0x000fc40000000800 */
[--C-:B------:R-:W-:Y:S01]  /*4d00*/  FFMA R13, R77, UR6, -R89.reuse ;  /* 0x000000064d0d7c23 */ /* 0x100fe20008000859 */
[----:B------:R-:W-:Y:S01]  /*4d10*/  ULDC UR6, c[0x0][0x604] ;  /* 0x0001810000067ab9 */ /* 0x000fe20000000800 */
[----:B------:R-:W-:Y:S01]  /*4d20*/  @!P2 FMUL R33, R33, 0.5 ;  /* 0x3f0000002121a820 */ /* 0x000fe20000400000 */
[--C-:B------:R-:W-:Y:S01]  /*4d30*/  FFMA R84, R84, UR6, -R89.reuse ;  /* 0x0000000654547c23 */ /* 0x100fe20008000859 */
[----:B------:R-:W-:Y:S01]  /*4d40*/  FFMA R89, R85, UR7, -R89 ;  /* 0x0000000755597c23 */ /* 0x000fe20008000859 */
[----:B--2---:R-:W-:Y:S01]  /*4d50*/  @!P1 FMUL R69, R69, R69 ;  /* 0x0000004545459220 */ /* 0x004fe20000400000 */
[----:B------:R-:W-:Y:S01]  /*4d60*/  @!P6 FMUL R80, R80, 0.5 ;  /* 0x3f0000005050e820 */ /* 0x000fe20000400000 */
[----:B------:R1:W2:Y:S01]  /*4d70*/  MUFU.EX2 R78, R33 ;  /* 0x00000021004e7308 */ /* 0x0002a20000000800 */
[----:B------:R-:W-:Y:S01]  /*4d80*/  @!P3 FMUL R29, R29, 0.5 ;  /* 0x3f0000001d1db820 */ /* 0x000fe20000400000 */
[----:B---3--:R-:W-:Y:S01]  /*4d90*/  @!P4 FMUL R73, R73, R73 ;  /* 0x000000494949c220 */ /* 0x008fe20000400000 */
[----:B------:R-:W-:Y:S01]  /*4da0*/  @!P5 FMUL R25, R25, 0.5 ;  /* 0x3f0000001919d820 */ /* 0x000fe20000400000 */
[----:B------:R-:W-:-:S04]  /*4db0*/  FSETP.GEU.AND P4, PT, R76, -126, PT ;  /* 0xc2fc00004c00780b */ /* 0x000fc80003f8e000 */
[----:B------:R3:W4:Y:S01]  /*4dc0*/  MUFU.EX2 R81, R80 ;  /* 0x0000005000517308 */ /* 0x0007220000000800 */
[----:B-1----:R-:W-:-:S07]  /*4dd0*/  FADD R33, R30, R59 ;  /* 0x0000003b1e217221 */ /* 0x002fce0000000000 */
[----:B------:R1:W5:Y:S01]  /*4de0*/  MUFU.EX2 R82, R25 ;  /* 0x0000001900527308 */ /* 0x0003620000000800 */
[----:B--2---:R-:W-:Y:S01]  /*4df0*/  @!P2 FMUL R78, R78, R78 ;  /* 0x0000004e4e4ea220 */ /* 0x004fe20000400000 */
[----:B------:R-:W-:Y:S01]  /*4e00*/  FSETP.GEU.AND P2, PT, R13, -126, PT ;  /* 0xc2fc00000d00780b */ /* 0x000fe20003f4e000 */
[----:B---3--:R-:W-:Y:S01]  /*4e10*/  FADD R80, R46, R99 ;  /* 0x000000632e507221 */ /* 0x008fe20000000000 */
[----:B------:R-:W-:-:S03]  /*4e20*/  @!P4 FMUL R76, R76, 0.5 ;  /* 0x3f0000004c4cc820 */ /* 0x000fc60000400000 */
[----:B------:R-:W-:Y:S01]  /*4e30*/  FADD R102, R33, R80 ;  /* 0x0000005021667221 */ /* 0x000fe20000000000 */
[----:B------:R2:W3:Y:S01]  /*4e40*/  MUFU.EX2 R72, R29 ;  /* 0x0000001d00487308 */ /* 0x0004e20000000800 */
[----:B----4-:R-:W-:Y:S01]  /*4e50*/  @!P6 FMUL R81, R81, R81 ;  /* 0x000000515151e220 */ /* 0x010fe20000400000 */
[----:B------:R-:W-:Y:S01]  /*4e60*/  FSETP.GEU.AND P6, PT, R84, -126, PT ;  /* 0xc2fc00005400780b */ /* 0x000fe20003fce000 */
[----:B-1----:R-:W-:Y:S01]  /*4e70*/  FADD R25, R17, R62 ;  /* 0x0000003e11197221 */ /* 0x002fe20000000000 */
[----:B------:R-:W-:Y:S01]  /*4e80*/  FADD R80, R50, R101 ;  /* 0x0000006532507221 */ /* 0x000fe20000000000 */
[----:B------:R-:W-:Y:S02]  /*4e90*/  FADD R33, R79, R68 ;  /* 0x000000444f217221 */ /* 0x000fe40000000000 */
[----:B------:R-:W-:Y:S01]  /*4ea0*/  FADD R100, R25, R52 ;  /* 0x0000003419647221 */ /* 0x000fe20000000000 */
[----:B------:R-:W-:Y:S01]  /*4eb0*/  FADD R52, R47, R88 ;  /* 0x000000582f347221 */ /* 0x000fe20000000000 */
[----:B-----5:R-:W-:Y:S01]  /*4ec0*/  @!P5 FMUL R82, R82, R82 ;  /* 0x000000525252d220 */ /* 0x020fe20000400000 */
[----:B------:R-:W-:Y:S01]  /*4ed0*/  FSETP.GEU.AND P5, PT, R89, -126, PT ;  /* 0xc2fc00005900780b */ /* 0x000fe20003fae000 */
[----:B--2---:R-:W-:Y:S01]  /*4ee0*/  FADD R29, R14, R35 ;  /* 0x000000230e1d7221 */ /* 0x004fe20000000000 */
[----:B------:R-:W-:Y:S01]  /*4ef0*/  @!P2 FMUL R13, R13, 0.5 ;  /* 0x3f0000000d0da820 */ /* 0x000fe20000400000 */
[----:B------:R-:W1:Y:S01]  /*4f00*/  MUFU.EX2 R77, R76 ;  /* 0x0000004c004d7308 */ /* 0x000e620000000800 */
[----:B------:R-:W-:Y:S01]  /*4f10*/  FADD R25, R15, R54 ;  /* 0x000000360f197221 */ /* 0x000fe20000000000 */
[----:B------:R-:W-:Y:S01]  /*4f20*/  FADD R45, R29, R48 ;  /* 0x000000301d2d7221 */ /* 0x000fe20000000000 */
[----:B------:R-:W-:Y:S01]  /*4f30*/  FADD R29, R55, R58 ;  /* 0x0000003a371d7221 */ /* 0x000fe20000000000 */
[----:B------:R-:W-:Y:S01]  /*4f40*/  @!P6 FMUL R84, R84, 0.5 ;  /* 0x3f0000005454e820 */ /* 0x000fe20000400000 */
[----:B------:R-:W-:Y:S01]  /*4f50*/  FADD R48, R38, R67 ;  /* 0x0000004326307221 */ /* 0x000fe20000000000 */
[----:B------:R-:W-:Y:S01]  /*4f60*/  FADD R92, R93, R82 ;  /* 0x000000525d5c7221 */ /* 0x000fe20000000000 */
[----:B------:R-:W-:Y:S01]  /*4f70*/  FADD R53, R29, R52 ;  /* 0x000000341d357221 */ /* 0x000fe20000000000 */
[----:B------:R-:W-:Y:S01]  /*4f80*/  FADD R29, R34, R63 ;  /* 0x0000003f221d7221 */ /* 0x000fe20000000000 */
[----:B------:R2:W4:Y:S01]  /*4f90*/  MUFU.EX2 R76, R13 ;  /* 0x0000000d004c7308 */ /* 0x0005220000000800 */
[----:B------:R-:W-:Y:S01]  /*4fa0*/  @!P5 FMUL R89, R89, 0.5 ;  /* 0x3f0000005959d820 */ /* 0x000fe20000400000 */
[----:B------:R-:W-:Y:S01]  /*4fb0*/  FADD R49, R25, R48 ;  /* 0x0000003019317221 */ /* 0x000fe20000000000 */
[----:B------:R-:W-:Y:S01]  /*4fc0*/  FADD R103, R29, R80 ;  /* 0x000000501d677221 */ /* 0x000fe20000000000 */
[----:B------:R-:W-:Y:S01]  /*4fd0*/  FADD R25, R51, R66 ;  /* 0x0000004233197221 */ /* 0x000fe20000000000 */
[----:B------:R-:W-:Y:S01]  /*4fe0*/  FADD R52, R43, R90 ;  /* 0x0000005a2b347221 */ /* 0x000fe20000000000 */
[----:B------:R-:W-:Y:S01]  /*4ff0*/  FADD R48, R42, R97 ;  /* 0x000000612a307221 */ /* 0x000fe20000000000 */
[----:B------:R-:W-:Y:S01]  /*5000*/  FADD R29, R32, R65 ;  /* 0x00000041201d7221 */ /* 0x000fe20000000000 */
[----:B------:R5:W4:Y:S01]  /*5010*/  MUFU.EX2 R85, R84 ;  /* 0x0000005400557308 */ /* 0x000b220000000800 */
[----:B--2---:R-:W-:Y:S01]  /*5020*/  FADD R13, R26, R39 ;  /* 0x000000271a0d7221 */ /* 0x004fe20000000000 */
[----:B------:R-:W-:Y:S01]  /*5030*/  FADD R104, R25, R52 ;  /* 0x0000003419687221 */ /* 0x000fe20000000000 */
[----:B------:R-:W-:Y:S01]  /*5040*/  FADD R25, R71, R60 ;  /* 0x0000003c47197221 */ /* 0x000fe20000000000 */
[----:B------:R-:W-:Y:S01]  /*5050*/  FADD R52, R87, R78 ;  /* 0x0000004e57347221 */ /* 0x000fe20000000000 */
[----:B------:R-:W-:Y:S01]  /*5060*/  FADD R98, R13, R48 ;  /* 0x000000300d627221 */ /* 0x000fe20000000000 */
[----:B------:R-:W-:Y:S01]  /*5070*/  FADD R13, R24, R95 ;  /* 0x0000005f180d7221 */ /* 0x000fe20000000000 */
[----:B------:R-:W-:Y:S01]  /*5080*/  FADD R48, R44, R73 ;  /* 0x000000492c307221 */ /* 0x000fe20000000000 */
[----:B------:R-:W2:Y:S01]  /*5090*/  MUFU.EX2 R80, R89 ;  /* 0x0000005900507308 */ /* 0x000ea20000000800 */
[----:B-----5:R-:W-:Y:S01]  /*50a0*/  FADD R84, R74, R81 ;  /* 0x000000514a547221 */ /* 0x020fe20000000000 */
[----:B---3--:R-:W-:Y:S01]  /*50b0*/  @!P3 FMUL R72, R72, R72 ;  /* 0x000000484848b220 */ /* 0x008fe20000400000 */
[----:B-1----:R-:W-:Y:S01]  /*50c0*/  @!P4 FMUL R77, R77, R77 ;  /* 0x0000004d4d4dc220 */ /* 0x002fe20000400000 */
[----:B----4-:R-:W-:Y:S01]  /*50d0*/  @!P2 FMUL R76, R76, R76 ;  /* 0x0000004c4c4ca220 */ /* 0x010fe20000400000 */
[----:B------:R-:W-:Y:S01]  /*50e0*/  FADD R37, R13, R48 ;  /* 0x000000300d257221 */ /* 0x000fe20000000000 */
[----:B------:R-:W-:Y:S01]  /*50f0*/  FADD R94, R29, R84 ;  /* 0x000000541d5e7221 */ /* 0x000fe20000000000 */
[----:B------:R-:W-:Y:S01]  /*5100*/  FADD R41, R25, R52 ;  /* 0x0000003419297221 */ /* 0x000fe20000000000 */
[----:B------:R-:W-:Y:S01]  /*5110*/  FADD R96, R33, R92 ;  /* 0x0000005c21607221 */ /* 0x000fe20000000000 */
[----:B------:R-:W-:Y:S01]  /*5120*/  @!P6 FMUL R85, R85, R85 ;  /* 0x000000555555e220 */ /* 0x000fe20000400000 */
[----:B------:R-:W-:Y:S01]  /*5130*/  FADD R13, R28, R61 ;  /* 0x0000003d1c0d7221 */ /* 0x000fe20000000000 */
[----:B------:R-:W-:Y:S01]  /*5140*/  FADD R48, R40, R77 ;  /* 0x0000004d28307221 */ /* 0x000fe20000000000 */
[----:B------:R-:W-:Y:S01]  /*5150*/  FADD R29, R36, R69 ;  /* 0x00000045241d7221 */ /* 0x000fe20000000000 */
[----:B------:R-:W-:Y:S01]  /*5160*/  FADD R84, R56, R85 ;  /* 0x0000005538547221 */ /* 0x000fe20000000000 */
[----:B------:R-:W-:Y:S01]  /*5170*/  FADD R25, R75, R64 ;  /* 0x000000404b197221 */ /* 0x000fe20000000000 */
[----:B------:R-:W-:Y:S01]  /*5180*/  FADD R52, R91, R76 ;  /* 0x0000004c5b347221 */ /* 0x000fe20000000000 */
[----:B------:R-:W-:Y:S01]  /*5190*/  FADD R33, R83, R72 ;  /* 0x0000004853217221 */ /* 0x000fe20000000000 */
[----:B--2---:R-:W-:Y:S01]  /*51a0*/  @!P5 FMUL R80, R80, R80 ;  /* 0x000000505050d220 */ /* 0x004fe20000400000 */
[----:B------:R-:W-:Y:S01]  /*51b0*/  FADD R13, R13, R48 ;  /* 0x000000300d0d7221 */ /* 0x000fe20000000000 */
        /* <DEDUP_REMOVED lines=16> */
[----:B------:R-:W-:-:S02]  /*52c0*/  F2FP.BF16.F32.PACK_AB R53, R15, R14 ;  /* 0x0000000e0f35723e */ /* 0x000fc400000010ff */
[----:B------:R-:W-:Y:S01]  /*52d0*/  FADD R15, R37, R92 ;  /* 0x0000005c250f7221 */ /* 0x000fe20000000000 */
[----:B------:R-:W-:Y:S01]  /*52e0*/  FADD R13, R45, R98 ;  /* 0x000000622d0d7221 */ /* 0x000fe20000000000 */
[----:B------:R-:W-:Y:S02]  /*52f0*/  F2FP.BF16.F32.PACK_AB R47, R42, R47 ;  /* 0x0000002f2a2f723e */ /* 0x000fe400000010ff */
[----:B------:R-:W-:Y:S02]  /*5300*/  F2FP.BF16.F32.PACK_AB R41, R46, R31 ;  /* 0x0000001f2e29723e */ /* 0x000fe400000010ff */
[----:B------:R-:W-:Y:S02]  /*5310*/  F2FP.BF16.F32.PACK_AB R43, R50, R43 ;  /* 0x0000002b322b723e */ /* 0x000fe400000010ff */
[----:B------:R-:W-:Y:S02]  /*5320*/  F2FP.BF16.F32.PACK_AB R37, R54, R35 ;  /* 0x000000233625723e */ /* 0x000fe400000010ff */
[----:B------:R-:W-:-:S02]  /*5330*/  F2FP.BF16.F32.PACK_AB R55, R26, R55 ;  /* 0x000000371a37723e */ /* 0x000fc400000010ff */
[----:B------:R-:W-:Y:S01]  /*5340*/  F2FP.BF16.F32.PACK_AB R49, R30, R17 ;  /* 0x000000111e31723e */ /* 0x000fe200000010ff */
[----:B------:R-:W-:Y:S01]  /*5350*/  IMAD.MOV.U32 R17, RZ, RZ, 0x2 ;  /* 0x00000002ff117424 */ /* 0x000fe200078e00ff */
[----:B------:R-:W-:Y:S02]  /*5360*/  F2FP.BF16.F32.PACK_AB R51, R34, R51 ;  /* 0x000000332233723e */ /* 0x000fe400000010ff */
[----:B------:R-:W-:Y:S02]  /*5370*/  F2FP.BF16.F32.PACK_AB R45, R38, R27 ;  /* 0x0000001b262d723e */ /* 0x000fe400000010ff */
[----:B------:R-:W-:Y:S02]  /*5380*/  F2FP.BF16.F32.PACK_AB R52, R71, R24 ;  /* 0x000000184734723e */ /* 0x000fe400000010ff */
[----:B------:R-:W-:Y:S02]  /*5390*/  F2FP.BF16.F32.PACK_AB R54, R75, R28 ;  /* 0x0000001c4b36723e */ /* 0x000fe400000010ff */
[----:B------:R-:W-:-:S02]  /*53a0*/  F2FP.BF16.F32.PACK_AB R48, R79, R32 ;  /* 0x000000204f30723e */ /* 0x000fc400000010ff */
[----:B------:R-:W-:Y:S02]  /*53b0*/  F2FP.BF16.F32.PACK_AB R50, R83, R36 ;  /* 0x000000245332723e */ /* 0x000fe400000010ff */
        /* <DEDUP_REMOVED lines=19> */
[----:B------:R-:W-:-:S07]  /*54f0*/  SHF.L.U32 R57, RZ, 0x1f, RZ ;  /* 0x0000001fff397819 */ /* 0x000fce00000006ff */
.L_x_23:
[----:B-1----:R1:W2:Y:S02]  /*5500*/  SYNCS.PHASECHK.TRANS64.TRYWAIT P1, [R2+URZ+0x3f008], R57 ;  /* 0x03f00839020075a7 */ /* 0x0022a4000802017f */
[----:B--2---:R-:W-:Y:S05]  /*5510*/  @!P1 NANOSLEEP.SYNCS 0x989680 ;  /* 0x009896800000995d */ /* 0x004fea0003900000 */
[----:B------:R-:W2:Y:S02]  /*5520*/  @!P1 SYNCS.PHASECHK.TRANS64 P1, [R2+URZ+0x3f008], R57 ;  /* 0x03f00839020095a7 */ /* 0x000ea4000802007f */
[----:B--2---:R-:W-:Y:S05]  /*5530*/  @!P1 BRA `(.L_x_23) ;  /* 0xfffffffc00f09947 */ /* 0x004fea000383ffff */
[----:B------:R-:W-:Y:S01]  /*5540*/  UIADD3 UR6, UR15, 0xe00, URZ ;  /* 0x00000e000f067890 */ /* 0x000fe2000fffe03f */
[----:B------:R-:W-:Y:S01]  /*5550*/  WARPGROUP.ARRIVE ;  /* 0x00000000000079c5 */ /* 0x000fe20000000000 */
[----:B------:R-:W-:Y:S01]  /*5560*/  UMOV UR7, 0x80000020 ;  /* 0x8000002000077882 */ /* 0x000fe20000000000 */
[----:B------:R-:W-:Y:S01]  /*5570*/  UIADD3 UR8, UR15, 0x1000, URZ ;  /* 0x000010000f087890 */ /* 0x000fe2000fffe03f */
[C---:B------:R-:W-:Y:S01]  /*5580*/  ISETP.GE.AND P1, PT, R221.reuse, 0x3, PT ;  /* 0x00000003dd00780c */ /* 0x040fe20003f26270 */
[----:B------:R-:W-:Y:S01]  /*5590*/  UMOV UR19, 0x80000020 ;  /* 0x8000002000137882 */ /* 0x000fe20000000000 */
[----:B------:R-:W-:Y:S01]  /*55a0*/  UIADD3 UR10, UR15, 0x1200, URZ ;  /* 0x000012000f0a7890 */ /* 0x000fe2000fffe03f */
[----:B------:R-:W-:Y:S01]  /*55b0*/  IADD3 R14, R2, 0x3f020, RZ ;  /* 0x0003f020020e7810 */ /* 0x000fe20007ffe0ff */
[----:B------:R-:W-:Y:S01]  /*55c0*/  UMOV UR11, 0x80000020 ;  /* 0x80000020000b7882 */ /* 0x000fe20000000000 */
[----:B------:R-:W-:Y:S01]  /*55d0*/  HGMMA.64x32x16.F32.BF16 R184, R52, gdesc[UR4].tnspB, RZ, !UPT, gsb0 ;  /* 0x4060000434b87df0 */ /* 0x000fe2000c0018ff */
[----:B------:R-:W-:Y:S01]  /*55e0*/  UMOV UR18, UR8 ;  /* 0x0000000800127c82 */ /* 0x000fe20008000000 */
[----:B------:R-:W-:Y:S01]  /*55f0*/  UIADD3 UR12, UR15, 0x1400, URZ ;  /* 0x000014000f0c7890 */ /* 0x000fe2000fffe03f */
[----:B------:R-:W-:Y:S01]  /*5600*/  VIADD R12, R12, 0x80 ;  /* 0x000000800c0c7836 */ /* 0x000fe20000000000 */
[----:B------:R-:W-:Y:S01]  /*5610*/  UIADD3 UR6, UR15, 0x1600, URZ ;  /* 0x000016000f067890 */ /* 0x000fe2000fffe03f */
[----:B------:R-:W-:Y:S01]  /*5620*/  IADD3 R221, R221, -0x1, RZ ;  /* 0xffffffffdddd7810 */ /* 0x000fe20007ffe0ff */
[----:B------:R-:W-:Y:S01]  /*5630*/  UMOV UR7, 0x80000020 ;  /* 0x8000002000077882 */ /* 0x000fe20000000000 */
[----:B------:R-:W-:Y:S01]  /*5640*/  UIADD3 UR8, UR15, 0x1800, URZ ;  /* 0x000018000f087890 */ /* 0x000fe2000fffe03f */
[----:B------:R-:W-:-:S02]  /*5650*/  WARPGROUP.DEPBAR.LE gsb0, 0x0 ;  /* 0x00008000000079c5 */ /* 0x000fc40000010000 */
[----:B------:R-:W-:-:S06]  /*5660*/  WARPGROUP.ARRIVE ;  /* 0x00000000000079c5 */ /* 0x000fcc0000000000 */
[----:B------:R-:W-:Y:S01]  /*5670*/  HGMMA.64x32x16.F32.BF16 R168, R52, gdesc[UR16].tnspB, RZ, !UPT, gsb0 ;  /* 0x4060001034a87df0 */ /* 0x000fe2000c0018ff */
[----:B------:R-:W-:Y:S01]  /*5680*/  UMOV UR18, UR12 ;  /* 0x0000000c00127c82 */ /* 0x000fe20008000000 */
[----:B------:R-:W-:Y:S01]  /*5690*/  UMOV UR19, 0x80000020 ;  /* 0x8000002000137882 */ /* 0x000fe20000000000 */
[----:B------:R-:W-:Y:S01]  /*56a0*/  UIADD3 UR12, UR15, 0x1440, URZ ;  /* 0x000014400f0c7890 */ /* 0x000fe2000fffe03f */
[----:B------:R-:W-:Y:S02]  /*56b0*/  WARPGROUP.DEPBAR.LE gsb0, 0x0 ;  /* 0x00008000000079c5 */ /* 0x000fe40000010000 */
[----:B------:R-:W-:-:S06]  /*56c0*/  WARPGROUP.ARRIVE ;  /* 0x00000000000079c5 */ /* 0x000fcc0000000000 */
[----:B------:R-:W-:Y:S01]  /*56d0*/  HGMMA.64x32x16.F32.BF16 R152, R52, gdesc[UR8].tnspB, RZ, !UPT, gsb0 ;  /* 0x4060000834987df0 */ /* 0x000fe2000c0018ff */
[----:B------:R-:W-:Y:S01]  /*56e0*/  UIADD3 UR10, UR15, 0x1a00, URZ ;  /* 0x00001a000f0a7890 */ /* 0x000fe2000fffe03f */
[----:B------:R-:W-:Y:S01]  /*56f0*/  UMOV UR11, 0x80000020 ;  /* 0x80000020000b7882 */ /* 0x000fe20000000000 */
[----:B------:R-:W-:Y:S02]  /*5700*/  WARPGROUP.DEPBAR.LE gsb0, 0x0 ;  /* 0x00008000000079c5 */ /* 0x000fe40000010000 */
[----:B------:R-:W-:-:S06]  /*5710*/  WARPGROUP.ARRIVE ;  /* 0x00000000000079c5 */ /* 0x000fcc0000000000 */
[----:B------:R-:W-:Y:S01]  /*5720*/  HGMMA.64x32x16.F32.BF16 R136, R52, gdesc[UR16].tnspB, RZ, !UPT, gsb0 ;  /* 0x4060001034887df0 */ /* 0x000fe2000c0018ff */
[----:B------:R-:W-:Y:S02]  /*5730*/  UMOV UR19, 0x80000020 ;  /* 0x8000002000137882 */ /* 0x000fe40000000000 */
[----:B------:R-:W-:Y:S02]  /*5740*/  WARPGROUP.DEPBAR.LE gsb0, 0x0 ;  /* 0x00008000000079c5 */ /* 0x000fe40000010000 */
[----:B------:R-:W-:-:S06]  /*5750*/  WARPGROUP.ARRIVE ;  /* 0x00000000000079c5 */ /* 0x000fcc0000000000 */
[----:B------:R-:W-:Y:S01]  /*5760*/  HGMMA.64x32x16.F32.BF16 R120, R52, gdesc[UR4].tnspB, RZ, !UPT, gsb0 ;  /* 0x4060000434787df0 */ /* 0x000fe2000c0018ff */
[----:B------:R-:W-:Y:S01]  /*5770*/  UMOV UR6, UR8 ;  /* 0x0000000800067c82 */ /* 0x000fe20008000000 */
[----:B------:R-:W-:Y:S01]  /*5780*/  UMOV UR7, 0x80000020 ;  /* 0x8000002000077882 */ /* 0x000fe20000000000 */
[----:B------:R-:W-:-:S07]  /*5790*/  UIADD3 UR8, UR15, 0x1040, URZ ;  /* 0x000010400f087890 */ /* 0x000fce000fffe03f */
[----:B------:R-:W-:Y:S01]  /*57a0*/  UMOV UR18, UR8 ;  /* 0x0000000800127c82 */ /* 0x000fe20008000000 */
        /* <DEDUP_REMOVED lines=9> */
[----:B------:R-:W-:Y:S01]  /*5840*/  UIADD3 UR10, UR15, 0x1240, URZ ;  /* 0x000012400f0a7890 */ /* 0x000fe2000fffe03f */
[----:B------:R-:W-:Y:S01]  /*5850*/  UMOV UR11, 0x80000020 ;  /* 0x80000020000b7882 */ /* 0x000fe20000000000 */
[----:B------:R-:W-:Y:S02]  /*5860*/  WARPGROUP.DEPBAR.LE gsb0, 0x0 ;  /* 0x00008000000079c5 */ /* 0x000fe40000010000 */
[----:B------:R-:W-:-:S06]  /*5870*/  WARPGROUP.ARRIVE ;  /* 0x00000000000079c5 */ /* 0x000fcc0000000000 */
[----:B------:R-:W-:Y:S01]  /*5880*/  HGMMA.64x32x16.F32.BF16 R184, R48, gdesc[UR4].tnspB, R184, gsb0 ;  /* 0x4060000430b87df0 */ /* 0x000fe200080018b8 */
[----:B------:R-:W-:Y:S01]  /*5890*/  UIADD3 UR6, UR15, 0x1640, URZ ;  /* 0x000016400f067890 */ /* 0x000fe2000fffe03f */
[----:B------:R-:W-:Y:S01]  /*58a0*/  UMOV UR7, 0x80000020 ;  /* 0x8000002000077882 */ /* 0x000fe20000000000 */
[----:B------:R-:W-:Y:S02]  /*58b0*/  WARPGROUP.DEPBAR.LE gsb0, 0x0 ;  /* 0x00008000000079c5 */ /* 0x000fe40000010000 */
[----:B------:R-:W-:-:S06]  /*58c0*/  WARPGROUP.ARRIVE ;  /* 0x00000000000079c5 */ /* 0x000fcc0000000000 */
[----:B------:R-:W-:Y:S01]  /*58d0*/  HGMMA.64x32x16.F32.BF16 R168, R48, gdesc[UR16].tnspB, R168, gsb0 ;  /* 0x4060001030a87df0 */ /* 0x000fe200080018a8 */
[----:B------:R-:W-:Y:S01]  /*58e0*/  UMOV UR18, UR12 ;  /* 0x0000000c00127c82 */ /* 0x000fe20008000000 */
[----:B------:R-:W-:Y:S01]  /*58f0*/  UMOV UR19, 0x80000020 ;  /* 0x8000002000137882 */ /* 0x000fe20000000000 */
[----:B------:R-:W-:Y:S01]  /*5900*/  UIADD3 UR12, UR15, 0x1480, URZ ;  /* 0x000014800f0c7890 */ /* 0x000fe2000fffe03f */
        /* <DEDUP_REMOVED lines=8> */
[----:B------:R-:W-:Y:S02]  /*5990*/  UMOV UR19, 0x80000020 ;  /* 0x8000002000137882 */ /* 0x000fe40000000000 */
[----:B------:R-:W-:Y:S02]  /*59a0*/  WARPGROUP.DEPBAR.LE gsb0, 0x0 ;  /* 0x00008000000079c5 */ /* 0x000fe40000010000 */
[----:B------:R-:W-:-:S06]  /*59b0*/  WARPGROUP.ARRIVE ;  /* 0x00000000000079c5 */ /* 0x000fcc0000000000 */
[----:B------:R-:W-:Y:S01]  /*59c0*/  HGMMA.64x32x16.F32.BF16 R120, R48, gdesc[UR4].tnspB, R120, gsb0 ;  /* 0x4060000430787df0 */ /* 0x000fe20008001878 */
[----:B------:R-:W-:Y:S01]  /*59d0*/  UMOV UR6, UR8 ;  /* 0x0000000800067c82 */ /* 0x000fe20008000000 */
[----:B------:R-:W-:Y:S01]  /*59e0*/  UMOV UR7, 0x80000020 ;  /* 0x8000002000077882 */ /* 0x000fe20000000000 */
[----:B------:R-:W-:-:S07]  /*59f0*/  UIADD3 UR8, UR15, 0x1080, URZ ;  /* 0x000010800f087890 */ /* 0x000fce000fffe03f */
[----:B------:R-:W-:Y:S01]  /*5a00*/  UMOV UR18, UR8 ;  /* 0x0000000800127c82 */ /* 0x000fe20008000000 */
        /* <DEDUP_REMOVED lines=218> */
[----:B------:R-:W-:Y:S03]  /*67b0*/  HGMMA.64x32x16.F32.BF16 R136, R24, gdesc[UR16].tnspB, R136, gsb0 ;  /* 0x4060001018887df0 */ /* 0x000fe60008001888 */
[----:B------:R-:W-:Y:S02]  /*67c0*/  WARPGROUP.DEPBAR.LE gsb0, 0x0 ;  /* 0x00008000000079c5 */ /* 0x000fe40000010000 */
[----:B------:R-:W-:-:S06]  /*67d0*/  WARPGROUP.ARRIVE ;  /* 0x00000000000079c5 */ /* 0x000fcc0000000000 */
[----:B------:R-:W-:Y:S01]  /*67e0*/  HGMMA.64x32x16.F32.BF16 R120, R24, gdesc[UR4].tnspB, R120, gsb0 ;  /* 0x4060000418787df0 */ /* 0x000fe20008001878 */
[----:B------:R-:W-:Y:S01]  /*67f0*/  UMOV UR6, UR8 ;  /* 0x0000000800067c82 */ /* 0x000fe20008000000 */
[----:B------:R-:W-:Y:S01]  /*6800*/  UMOV UR7, 0x80000020 ;  /* 0x8000002000077882 */ /* 0x000fe20000000000 */
[----:B------:R-:W-:Y:S02]  /*6810*/  WARPGROUP.DEPBAR.LE gsb0, 0x0 ;  /* 0x00008000000079c5 */ /* 0x000fe40000010000 */
[----:B------:R-:W-:-:S06]  /*6820*/  WARPGROUP.ARRIVE ;  /* 0x00000000000079c5 */ /* 0x000fcc0000000000 */
[----:B------:R-:W-:Y:S03]  /*6830*/  HGMMA.64x32x16.F32.BF16 R104, R24, gdesc[UR4].tnspB, R104, gsb0 ;  /* 0x4060000418687df0 */ /* 0x000fe60008001868 */
[----:B------:R-:W-:Y:S02]  /*6840*/  WARPGROUP.DEPBAR.LE gsb0, 0x0 ;  /* 0x00008000000079c5 */ /* 0x000fe40000010000 */
[----:B------:R-:W-:-:S06]  /*6850*/  WARPGROUP.ARRIVE ;  /* 0x00000000000079c5 */ /* 0x000fcc0000000000 */
[----:B------:R-:W-:Y:S03]  /*6860*/  HGMMA.64x32x16.F32.BF16 R88, R24, gdesc[UR8].tnspB, R88, gsb0 ;  /* 0x4060000818587df0 */ /* 0x000fe60008001858 */
[----:B------:R-:W-:Y:S02]  /*6870*/  WARPGROUP.DEPBAR.LE gsb0, 0x0 ;  /* 0x00008000000079c5 */ /* 0x000fe40000010000 */
[----:B------:R-:W-:-:S04]  /*6880*/  PRMT R24, RZ, 0x654, R14 ;  /* 0x00000654ff187816 */ /* 0x000fc8000000000e */
[----:B------:R2:W-:Y:S01]  /*6890*/  SYNCS.ARRIVE.TRANS64.RED.A1T0 RZ, [R24+URZ], RZ ;  /* 0x000000ff18ff79a7 */ /* 0x0005e2000810043f */
[----:B------:R-:W-:Y:S05]  /*68a0*/  @!P1 BRA `(.L_x_24) ;  /* 0x0000004c003c9947 */ /* 0x000fea0003800000 */
[----:B------:R-:W-:Y:S01]  /*68b0*/  IMAD.MOV.U32 R223, RZ, RZ, R210 ;  /* 0x000000ffffdf7224 */ /* 0x000fe200078e00d2 */
[----:B------:R-:W-:Y:S01]  /*68c0*/  MOV R219, R211 ;  /* 0x000000d300db7202 */ /* 0x000fe20000000f00 */
[----:B------:R-:W-:Y:S01]  /*68d0*/  IMAD.MOV.U32 R17, RZ, RZ, 0x2 ;  /* 0x00000002ff117424 */ /* 0x000fe200078e00ff */
[----:B------:R-:W-:Y:S01]  /*68e0*/  MOV R7, 0x1 ;  /* 0x0000000100077802 */ /* 0x000fe20000000f00 */
[----:B------:R-:W-:Y:S01]  /*68f0*/  IMAD.MOV.U32 R4, RZ, RZ, RZ ;  /* 0x000000ffff047224 */ /* 0x000fe200078e00ff */
[----:B------:R-:W-:-:S06]  /*6900*/  ULDC.64 UR40, c[0x0][0x198] ;  /* 0x0000660000287ab9 */ /* 0x000fcc0000000a00 */
.L_x_36:
[----:B------:R-:W-:Y:S01]  /*6910*/  ISETP.GT.AND P1, PT, R221, 0x2, PT ;  /* 0x00000002dd00780c */ /* 0x000fe20003f24270 */
[----:B------:R-:W-:Y:S01]  /*6920*/  IMAD R25, R17, 0x8, R2 ;  /* 0x0000000811197824 */ /* 0x000fe200078e0202 */
[----:B------:R-:W-:Y:S02]  /*6930*/  IADD3 R221, R221, -0x1, RZ ;  /* 0xffffffffdddd7810 */ /* 0x000fe40007ffe0ff */
[----:B--2---:R-:W-:-:S09]  /*6940*/  SHF.L.U32 R24, R4, 0x1f, RZ ;  /* 0x0000001f04187819 */ /* 0x004fd200000006ff */
.L_x_25:
[----:B--2---:R2:W3:Y:S02]  /*6950*/  SYNCS.PHASECHK.TRANS64.TRYWAIT P2, [R25+URZ+0x3f000], R24 ;  /* 0x03f00018190075a7 */ /* 0x0044e4000804017f */
[----:B---3--:R-:W-:Y:S05]  /*6960*/  @!P2 NANOSLEEP.SYNCS 0x989680 ;  /* 0x009896800000a95d */ /* 0x008fea0003900000 */
[----:B------:R-:W3:Y:S02]  /*6970*/  @!P2 SYNCS.PHASECHK.TRANS64 P2, [R25+URZ+0x3f000], R24 ;  /* 0x03f000181900a5a7 */ /* 0x000ee4000804007f */
[----:B---3--:R-:W-:Y:S05]  /*6980*/  @!P2 BRA `(.L_x_25) ;  /* 0xfffffffc00f0a947 */ /* 0x008fea000383ffff */
[----:B------:R-:W-:Y:S05]  /*6990*/  WARPSYNC.ALL ;  /* 0x0000000000007948 */ /* 0x000fea0003800000 */
[----:B------:R-:W-:Y:S01]  /*69a0*/  R2UR UR6, R17 ;  /* 0x00000000110672ca */ /* 0x000fe200000e0000 */
[----:B-12---:R-:W-:Y:S01]  /*69b0*/  WARPGROUP.ARRIVE ;  /* 0x00000000000079c5 */ /* 0x006fe20000000000 */
[----:B------:R-:W-:Y:S01]  /*69c0*/  R2UR UR20, R216 ;  /* 0x00000000d81472ca */ /* 0x000fe200000e0000 */
[----:B------:R-:W-:Y:S01]  /*69d0*/  UMOV UR23, 0x80000020 ;  /* 0x8000002000177882 */ /* 0x000fe20000000000 */
        /* <DEDUP_REMOVED lines=9> */
[----:B------:R-:W-:Y:S01]  /*6a70*/  UIMAD UR6, UR6, 0xe00, UR14 ;  /* 0x00000e00060678a4 */ /* 0x000fe2000f8e020e */
[----:B------:R-:W-:Y:S01]  /*6a80*/  R2UR UR48, R208 ;  /* 0x00000000d03072ca */ /* 0x000fe200000e0000 */
[----:B------:R-:W-:Y:S01]  /*6a90*/  UMOV UR35, 0x80000020 ;  /* 0x8000002000237882 */ /* 0x000fe20000000000 */
[----:B------:R-:W-:Y:S01]  /*6aa0*/  R2UR UR49, R209 ;  /* 0x00000000d13172ca */ /* 0x000fe200000e0000 */
[----:B------:R-:W-:Y:S01]  /*6ab0*/  UIADD3 UR7, UR6, 0x2, URZ ;  /* 0x0000000206077890 */ /* 0x000fe2000fffe03f */
[----:B------:R-:W-:Y:S01]  /*6ac0*/  R2UR UR36, R206 ;  /* 0x00000000ce2472ca */ /* 0x000fe200000e0000 */
[----:B------:R-:W-:Y:S01]  /*6ad0*/  UMOV UR31, 0x80000020 ;  /* 0x80000020001f7882 */ /* 0x000fe20000000000 */
[----:B------:R-:W-:Y:S01]  /*6ae0*/  UMOV UR22, UR6 ;  /* 0x0000000600167c82 */ /* 0x000fe20008000000 */
[----:B------:R-:W-:Y:S01]  /*6af0*/  R2UR UR37, R207 ;  /* 0x00000000cf2572ca */ /* 0x000fe200000e0000 */
[----:B------:R-:W-:Y:S01]  /*6b00*/  HGMMA.64x128x16.F32.BF16 R24, gdesc[UR20], RZ, !UPT, gsb0 ;  /* 0x01e00000141879f0 */ /* 0x000fe2000c0018ff */
[----:B------:R-:W-:Y:S01]  /*6b10*/  R2UR UR32, R204 ;  /* 0x00000000cc2072ca */ /* 0x000fe200000e0000 */
[----:B------:R-:W-:Y:S01]  /*6b20*/  UMOV UR18, UR7 ;  /* 0x0000000700127c82 */ /* 0x000fe20008000000 */
[----:B------:R-:W-:Y:S01]  /*6b30*/  UIADD3 UR7, UR6, 0x200, URZ ;  /* 0x0000020006077890 */ /* 0x000fe2000fffe03f */
[----:B------:R-:W-:Y:S01]  /*6b40*/  R2UR UR33, R205 ;  /* 0x00000000cd2172ca */ /* 0x000fe200000e0000 */
[----:B------:R-:W-:Y:S01]  /*6b50*/  UMOV UR27, 0x80000020 ;  /* 0x80000020001b7882 */ /* 0x000fe20000000000 */
[----:B------:R-:W-:Y:S01]  /*6b60*/  R2UR UR28, R202 ;  /* 0x00000000ca1c72ca */ /* 0x000fe200000e0000 */
[----:B------:R-:W-:Y:S01]  /*6b70*/  UMOV UR23, 0x80000020 ;  /* 0x8000002000177882 */ /* 0x000fe20000000000 */
[----:B------:R-:W-:Y:S01]  /*6b80*/  R2UR UR29, R203 ;  /* 0x00000000cb1d72ca */ /* 0x000fe200000e0000 */
[----:B------:R-:W-:Y:S01]  /*6b90*/  UIADD3 UR58, UR6, 0xa02, URZ ;  /* 0x00000a02063a7890 */ /* 0x000fe2000fffe03f */
[----:B------:R-:W-:Y:S01]  /*6ba0*/  R2UR UR24, R200 ;  /* 0x00000000c81872ca */ /* 0x000fe200000e0000 */
[----:B------:R-:W-:Y:S01]  /*6bb0*/  UMOV UR10, UR7 ;  /* 0x00000007000a7c82 */ /* 0x000fe20008000000 */
[----:B------:R-:W-:Y:S01]  /*6bc0*/  UIADD3 UR7, UR6, 0x202, URZ ;  /* 0x0000020206077890 */ /* 0x000fe2000fffe03f */
[----:B------:R-:W-:Y:S01]  /*6bd0*/  R2UR UR25, R201 ;  /* 0x00000000c91972ca */ /* 0x000fe200000e0000 */
[----:B------:R-:W-:Y:S01]  /*6be0*/  UMOV UR59, 0x80000020 ;  /* 0x80000020003b7882 */ /* 0x000fe20000000000 */
[----:B------:R-:W-:Y:S01]  /*6bf0*/  R2UR UR20, R22 ;  /* 0x00000000161472ca */ /* 0x000fe200000e0000 */
[----:B------:R-:W-:Y:S01]  /*6c00*/  UIADD3 UR46, UR6, 0xc00, URZ ;  /* 0x00000c00062e7890 */ /* 0x000fe2000fffe03f */
[----:B------:R-:W-:Y:S01]  /*6c10*/  R2UR UR21, R23 ;  /* 0x00000000171572ca */ /* 0x000fe200000e0000 */
[----:B------:R-:W-:Y:S01]  /*6c20*/  UMOV UR47, 0x80000020 ;  /* 0x80000020002f7882 */ /* 0x000fe20000000000 */
[----:B------:R-:W-:Y:S01]  /*6c30*/  UMOV UR50, UR7 ;  /* 0x0000000700327c82 */ /* 0x000fe20008000000 */
[----:B------:R-:W-:Y:S01]  /*6c40*/  UIADD3 UR7, UR6, 0x400, URZ ;  /* 0x0000040006077890 */ /* 0x000fe2000fffe03f */
[----:B------:R-:W-:-:S06]  /*6c50*/  ISETP.NE.AND P2, PT, R10, RZ, PT ;  /* 0x000000ff0a00720c */ /* 0x000fcc0003f45270 */
[----:B------:R-:W-:Y:S01]  /*6c60*/  UMOV UR38, UR7 ;  /* 0x0000000700267c82 */ /* 0x000fe20008000000 */
[----:B------:R-:W-:-:S07]  /*6c70*/  UIADD3 UR7, UR6, 0x402, URZ ;  /* 0x0000040206077890 */ /* 0x000fce000fffe03f */
[----:B------:R-:W-:Y:S01]  /*6c80*/  UMOV UR34, UR7 ;  /* 0x0000000700227c82 */ /* 0x000fe20008000000 */
[----:B------:R-:W-:-:S07]  /*6c90*/  UIADD3 UR7, UR6, 0x600, URZ ;  /* 0x0000060006077890 */ /* 0x000fce000fffe03f */
[----:B------:R-:W-:Y:S01]  /*6ca0*/  UMOV UR30, UR7 ;  /* 0x00000007001e7c82 */ /* 0x000fe20008000000 */
[----:B------:R-:W-:-:S07]  /*6cb0*/  UIADD3 UR7, UR6, 0x602, URZ ;  /* 0x0000060206077890 */ /* 0x000fce000fffe03f */
[----:B------:R-:W-:Y:S01]  /*6cc0*/  UMOV UR26, UR7 ;  /* 0x00000007001a7c82 */ /* 0x000fe20008000000 */
[----:B------:R-:W-:-:S07]  /*6cd0*/  UIADD3 UR7, UR6, 0x800, URZ ;  /* 0x0000080006077890 */ /* 0x000fce000fffe03f */
[----:B------:R-:W-:Y:S01]  /*6ce0*/  UMOV UR22, UR7 ;  /* 0x0000000700167c82 */ /* 0x000fe20008000000 */
[----:B------:R-:W-:Y:S01]  /*6cf0*/  UIADD3 UR7, UR6, 0x802, URZ ;  /* 0x0000080206077890 */ /* 0x000fe2000fffe03f */
[----:B------:R-:W-:Y:S02]  /*6d00*/  WARPGROUP.DEPBAR.LE gsb0, 0x0 ;  /* 0x00008000000079c5 */ /* 0x000fe40000010000 */
[----:B------:R-:W-:-:S06]  /*6d10*/  WARPGROUP.ARRIVE ;  /* 0x00000000000079c5 */ /* 0x000fcc0000000000 */
[----:B------:R-:W-:Y:S01]  /*6d20*/  HGMMA.64x128x16.F32.BF16 R24, gdesc[UR16], R24, gsb0 ;  /* 0x01e00000101879f0 */ /* 0x000fe20008001818 */
[----:B------:R-:W-:Y:S01]  /*6d30*/  R2UR UR16, R20 ;  /* 0x00000000141072ca */ /* 0x000fe200000e0000 */
[----:B------:R-:W-:Y:S01]  /*6d40*/  UMOV UR18, UR7 ;  /* 0x0000000700127c82 */ /* 0x000fe20008000000 */
[----:B------:R-:W-:Y:S01]  /*6d50*/  R2UR UR17, R21 ;  /* 0x00000000151172ca */ /* 0x000fe200000e0000 */
[----:B------:R-:W-:Y:S01]  /*6d60*/  UMOV UR19, 0x80000020 ;  /* 0x8000002000137882 */ /* 0x000fe20000000000 */
[----:B------:R-:W-:Y:S02]  /*6d70*/  UIADD3 UR7, UR6, 0xa00, URZ ;  /* 0x00000a0006077890 */ /* 0x000fe4000fffe03f */
        /* <DEDUP_REMOVED lines=8> */
[----:B------:R-:W-:Y:S01]  /*6e00*/  UMOV UR7, 0x80000020 ;  /* 0x8000002000077882 */ /* 0x000fe20000000000 */
[----:B------:R-:W-:Y:S02]  /*6e10*/  WARPGROUP.DEPBAR.LE gsb0, 0x0 ;  /* 0x00008000000079c5 */ /* 0x000fe40000010000 */
[----:B------:R-:W-:-:S06]  /*6e20*/  WARPGROUP.ARRIVE ;  /* 0x00000000000079c5 */ /* 0x000fcc0000000000 */
[----:B------:R-:W-:Y:S03]  /*6e30*/  HGMMA.64x128x16.F32.BF16 R24, gdesc[UR48], R24, gsb0 ;  /* 0x01e00000301879f0 */ /* 0x000fe60008001818 */
[----:B------:R-:W-:Y:S02]  /*6e40*/  WARPGROUP.DEPBAR.LE gsb0, 0x0 ;  /* 0x00008000000079c5 */ /* 0x000fe40000010000 */
[----:B------:R-:W-:-:S07]  /*6e50*/  WARPGROUP.ARRIVE ;  /* 0x00000000000079c5 */ /* 0x000fce0000000000 */
        /* <DEDUP_REMOVED lines=29> */
[----:B------:R-:W-:Y:S05]  /*7030*/  @P2 BRA `(.L_x_26) ;  /* 0x0000000400142947 */ /* 0x000fea0003800000 */
[----:B------:R-:W-:-:S13]  /*7040*/  ISETP.LT.OR P3, PT, R8, 0x1, !P0 ;  /* 0x000000010800780c */ /* 0x000fda0004761670 */
[----:B------:R-:W-:Y:S05]  /*7050*/  @P3 BRA `(.L_x_27) ;  /* 0x0000000400083947 */ /* 0x000fea0003800000 */
[----:B------:R-:W-:Y:S02]  /*7060*/  ISETP.NE.AND P4, PT, R0, RZ, PT ;  /* 0x000000ff0000720c */ /* 0x000fe40003f85270 */
[----:B------:R-:W-:Y:S02]  /*7070*/  LEA R210, R5, R2, 0x3 ;  /* 0x0000000205d27211 */ /* 0x000fe400078e18ff */
[----:B------:R-:W-:-:S09]  /*7080*/  SHF.L.U32 R211, R6, 0x1f, RZ ;  /* 0x0000001f06d37819 */ /* 0x000fd200000006ff */
.L_x_28:
        /* <DEDUP_REMOVED lines=10> */
.L_x_29:
[----:B-12---:R-:W-:Y:S01]  /*7130*/  IMAD R211, R5, 0xe000, R2 ;  /* 0x0000e00005d37824 */ /* 0x006fe200078e0202 */
[----:B------:R-:W-:Y:S01]  /*7140*/  R2UR UR51, R9 ;  /* 0x00000000093372ca */ /* 0x000fe200000e0000 */
[----:B------:R-:W-:Y:S01]  /*7150*/  UIADD3 UR30, UP0, UR40, 0x1f0, URZ ;  /* 0x000001f0281e7890 */ /* 0x000fe2000ff1e03f */
[----:B------:R-:W-:Y:S01]  /*7160*/  R2UR UR49, R210 ;  /* 0x00000000d23172ca */ /* 0x000fe200000e0000 */
[----:B------:R-:W-:Y:S01]  /*7170*/  UMOV UR22, 0x0 ;  /* 0x0000000000167882 */ /* 0x000fe20000000000 */
[----:B------:R-:W-:Y:S01]  /*7180*/  R2UR UR6, R211 ;  /* 0x00000000d30672ca */ /* 0x000fe200000e0000 */
[----:B------:R-:W-:Y:S01]  /*7190*/  UIADD3.X UR31, URZ, UR41, URZ, UP0, !UPT ;  /* 0x000000293f1f7290 */ /* 0x000fe200087fe43f */
[----:B------:R-:W-:Y:S01]  /*71a0*/  IADD3 R5, R5, 0x1, RZ ;  /* 0x0000000105057810 */ /* 0x000fe20007ffe0ff */
[----:B------:R-:W-:Y:S01]  /*71b0*/  UMOV UR23, 0x10000000 ;  /* 0x1000000000177882 */ /* 0x000fe20000000000 */
[----:B------:R-:W-:Y:S01]  /*71c0*/  UMOV UR50, URZ ;  /* 0x0000003f00327c82 */ /* 0x000fe20008000000 */
[----:B------:R-:W-:Y:S01]  /*71d0*/  UMOV UR18, 0x20 ;  /* 0x0000002000127882 */ /* 0x000fe20000000000 */
[----:B------:R-:W-:Y:S01]  /*71e0*/  UMOV UR20, UR52 ;  /* 0x0000003400147c82 */ /* 0x000fe20008000000 */
[----:B------:R-:W-:Y:S01]  /*71f0*/  UMOV UR21, UR53 ;  /* 0x0000003500157c82 */ /* 0x000fe20008000000 */
[----:B------:R-:W-:Y:S01]  /*7200*/  UMOV UR10, 0x40 ;  /* 0x00000040000a7882 */ /* 0x000fe20000000000 */
[----:B------:R-:W-:Y:S01]  /*7210*/  USHF.L.U32 UR51, UR51, 0x7, URZ ;  /* 0x0000000733337899 */ /* 0x000fe2000800063f */
[----:B------:R-:W-:Y:S01]  /*7220*/  ISETP.NE.AND P3, PT, R5, 0x4, PT ;  /* 0x000000040500780c */ /* 0x000fe20003f65270 */
[----:B------:R-:W-:-:S02]  /*7230*/  UIADD3 UR49, UR49, 0x3f000, URZ ;  /* 0x0003f00031317890 */ /* 0x000fc4000fffe03f */
[----:B------:R-:W-:Y:S01]  /*7240*/  UIADD3 UR48, UR6, 0x7000, URZ ;  /* 0x0000700006307890 */ /* 0x000fe2000fffe03f */
[----:B------:R-:W-:Y:S01]  /*7250*/  SEL R211, RZ, 0x1, P3 ;  /* 0x00000001ffd37807 */ /* 0x000fe20001800000 */
        /* <DEDUP_REMOVED lines=8> */
[----:B------:R-:W-:Y:S01]  /*72e0*/  UTMALDG.4D [UR48], [UR30], desc[UR22] ;  /* 0x000016301e0075b4 */ /* 0x000fe20008019000 */
[----:B------:R-:W-:Y:S01]  /*72f0*/  UMOV UR9, UR49 ;  /* 0x0000003100097c82 */ /* 0x000fe20008000000 */
[----:B------:R-:W-:Y:S01]  /*7300*/  UMOV UR11, UR51 ;  /* 0x00000033000b7c82 */ /* 0x000fe20008000000 */
[----:B------:R-:W-:-:S02]  /*7310*/  UIADD3 UR32, UR6, 0xd000, URZ ;  /* 0x0000d00006207890 */ /* 0x000fc4000fffe03f */
        /* <DEDUP_REMOVED lines=22> */
.L_x_27:
[----:B------:R-:W-:-:S07]  /*7480*/  VIADD R8, R8, 0xffffffff ;  /* 0xffffffff08087836 */ /* 0x000fce0000000000 */
.L_x_26:
[----:B------:R-:W-:Y:S01]  /*7490*/  IADD3 R17, R17, 0x1, RZ ;  /* 0x0000000111117810 */ /* 0x000fe20007ffe0ff */
[----:B------:R-:W-:Y:S05]  /*74a0*/  WARPSYNC.ALL ;  /* 0x0000000000007948 */ /* 0x000fea0003800000 */
[----:B------:R-:W-:-:S04]  /*74b0*/  ISETP.NE.AND P3, PT, R17, 0x4, PT ;  /* 0x000000041100780c */ /* 0x000fc80003f65270 */
[----:B------:R-:W-:Y:S02]  /*74c0*/  SEL R211, RZ, 0x1, P3 ;  /* 0x00000001ffd37807 */ /* 0x000fe40001800000 */
[----:B------:R-:W-:Y:S02]  /*74d0*/  SEL R17, R17, RZ, P3 ;  /* 0x000000ff11117207 */ /* 0x000fe40001800000 */
[----:B------:R-:W-:Y:S02]  /*74e0*/  LOP3.LUT R4, R4, R211, RZ, 0x3c, !PT ;  /* 0x000000d304047212 */ /* 0x000fe400078e3cff */
[----:B------:R-:W-:Y:S01]  /*74f0*/  FMNMX R210, R24, R223, !PT ;  /* 0x000000df18d27209 */ /* 0x000fe20007800000 */
[----:B------:R-:W-:Y:S01]  /*7500*/  ULDC UR6, c[0x0][0x604] ;  /* 0x0001810000067ab9 */ /* 0x000fe20000000800 */
[----:B------:R-:W-:Y:S01]  /*7510*/  FMNMX R218, R26, R219, !PT ;  /* 0x000000db1ada7209 */ /* 0x000fe20007800000 */
[----:B------:R-:W-:Y:S01]  /*7520*/  IMAD R228, R17, 0x8, R2 ;  /* 0x0000000811e47824 */ /* 0x000fe200078e0202 */
[----:B------:R-:W-:-:S02]  /*7530*/  FMNMX R211, R25, R210, !PT ;  /* 0x000000d219d37209 */ /* 0x000fc40007800000 */
[----:B------:R-:W-:Y:S02]  /*7540*/  FMNMX R225, R27, R218, !PT ;  /* 0x000000da1be17209 */ /* 0x000fe40007800000 */
[----:B------:R-:W-:Y:S02]  /*7550*/  FMNMX R210, R28, R211, !PT ;  /* 0x000000d31cd27209 */ /* 0x000fe40007800000 */
[----:B------:R-:W-:Y:S02]  /*7560*/  FMNMX R218, R30, R225, !PT ;  /* 0x000000e11eda7209 */ /* 0x000fe40007800000 */
[----:B------:R-:W-:Y:S02]  /*7570*/  FMNMX R211, R29, R210, !PT ;  /* 0x000000d21dd37209 */ /* 0x000fe40007800000 */
[----:B------:R-:W-:Y:S02]  /*7580*/  FMNMX R225, R31, R218, !PT ;  /* 0x000000da1fe17209 */ /* 0x000fe40007800000 */
        /* <DEDUP_REMOVED lines=55> */
[----:B------:R-:W-:-:S03]  /*7900*/  FMNMX R220, R87, R220, !PT ;  /* 0x000000dc57dc7209 */ /* 0x000fc60007800000 */
[----:B------:R-:W1:Y:S04]  /*7910*/  SHFL.BFLY PT, R211, R218, 0x1, 0x1f ;  /* 0x0c201f00dad37f89 */ /* 0x000e6800000e0000 */
[----:B------:R-:W2:Y:S01]  /*7920*/  SHFL.BFLY PT, R225, R220, 0x1, 0x1f ;  /* 0x0c201f00dce17f89 */ /* 0x000ea200000e0000 */
[----:B-1----:R-:W-:Y:S02]  /*7930*/  FMNMX R222, R218, R211, !PT ;  /* 0x000000d3dade7209 */ /* 0x002fe40007800000 */
[----:B--2---:R-:W-:-:S03]  /*7940*/  FMNMX R225, R220, R225, !PT ;  /* 0x000000e1dce17209 */ /* 0x004fc60007800000 */
[----:B------:R-:W1:Y:S04]  /*7950*/  SHFL.BFLY PT, R211, R222, 0x2, 0x1f ;  /* 0x0c401f00ded37f89 */ /* 0x000e6800000e0000 */
[----:B------:R-:W2:Y:S01]  /*7960*/  SHFL.BFLY PT, R224, R225, 0x2, 0x1f ;  /* 0x0c401f00e1e07f89 */ /* 0x000ea200000e0000 */
[----:B-1----:R-:W-:Y:S02]  /*7970*/  FMNMX R210, R222, R211, !PT ;  /* 0x000000d3ded27209 */ /* 0x002fe40007800000 */
[----:B--2---:R-:W-:Y:S02]  /*7980*/  FMNMX R211, R225, R224, !PT ;  /* 0x000000e0e1d37209 */ /* 0x004fe40007800000 */
[----:B------:R-:W-:Y:S02]  /*7990*/  FSETP.NEU.AND P3, PT, R210, -INF , PT ;  /* 0xff800000d200780b */ /* 0x000fe40003f6d000 */
[----:B------:R-:W-:-:S02]  /*79a0*/  FSETP.NEU.AND P4, PT, R211, -INF , PT ;  /* 0xff800000d300780b */ /* 0x000fc40003f8d000 */
[----:B------:R-:W-:Y:S02]  /*79b0*/  FSEL R224, R210, RZ, P3 ;  /* 0x000000ffd2e07208 */ /* 0x000fe40001800000 */
[----:B------:R-:W-:-:S03]  /*79c0*/  FSEL R226, R211, RZ, P4 ;  /* 0x000000ffd3e27208 */ /* 0x000fc60002000000 */
[----:B------:R-:W-:Y:S01]  /*79d0*/  FADD R218, -R224, R223 ;  /* 0x000000dfe0da7221 */ /* 0x000fe20000000100 */
[C---:B------:R-:W-:Y:S02]  /*79e0*/  IMAD R223, R7.reuse, 0x8, R14 ;  /* 0x0000000807df7824 */ /* 0x040fe400078e020e */
[----:B------:R-:W-:Y:S01]  /*79f0*/  FADD R219, -R226, R219 ;  /* 0x000000dbe2db7221 */ /* 0x000fe20000000100 */
[----:B------:R-:W-:Y:S01]  /*7a00*/  IADD3 R7, R7, 0x1, RZ ;  /* 0x0000000107077810 */ /* 0x000fe20007ffe0ff */
[----:B------:R-:W-:Y:S02]  /*7a10*/  FMUL R218, R218, UR6 ;  /* 0x00000006dada7c20 */ /* 0x000fe40008400000 */
[----:B------:R-:W-:Y:S01]  /*7a20*/  FMUL R219, R219, UR6 ;  /* 0x00000006dbdb7c20 */ /* 0x000fe20008400000 */
[----:B------:R-:W-:Y:S02]  /*7a30*/  PRMT R223, RZ, 0x654, R223 ;  /* 0x00000654ffdf7816 */ /* 0x000fe400000000df */
[----:B------:R-:W-:-:S02]  /*7a40*/  FSETP.GEU.AND P3, PT, R218, -126, PT ;  /* 0xc2fc0000da00780b */ /* 0x000fc40003f6e000 */
[----:B------:R-:W-:Y:S01]  /*7a50*/  FSETP.GEU.AND P4, PT, R219, -126, PT ;  /* 0xc2fc0000db00780b */ /* 0x000fe20003f8e000 */
[----:B------:R1:W-:Y:S02]  /*7a60*/  SYNCS.ARRIVE.TRANS64.RED.A1T0 RZ, [R223+URZ], RZ ;  /* 0x000000ffdfff79a7 */ /* 0x0003e4000810043f */
[----:B-1----:R-:W-:-:S08]  /*7a70*/  SHF.L.U32 R223, R4, 0x1f, RZ ;  /* 0x0000001f04df7819 */ /* 0x002fd000000006ff */
[----:B------:R-:W-:Y:S02]  /*7a80*/  @!P3 FMUL R218, R218, 0.5 ;  /* 0x3f000000dadab820 */ /* 0x000fe40000400000 */
[----:B------:R-:W-:Y:S02]  /*7a90*/  @!P4 FMUL R219, R219, 0.5 ;  /* 0x3f000000dbdbc820 */ /* 0x000fe40000400000 */
[----:B------:R-:W1:Y:S08]  /*7aa0*/  MUFU.EX2 R222, R218 ;  /* 0x000000da00de7308 */ /* 0x000e700000000800 */
[----:B------:R-:W2:Y:S01]  /*7ab0*/  MUFU.EX2 R220, R219 ;  /* 0x000000db00dc7308 */ /* 0x000ea20000000800 */
[----:B-1----:R-:W-:Y:S01]  /*7ac0*/  @!P3 FMUL R222, R222, R222 ;  /* 0x000000dededeb220 */ /* 0x002fe20000400000 */
[----:B------:R-:W-:-:S03]  /*7ad0*/  ISETP.NE.AND P3, PT, R7, 0x4, PT ;  /* 0x000000040700780c */ /* 0x000fc60003f65270 */
[-C--:B------:R-:W-:Y:S01]  /*7ae0*/  FMUL R184, R184, R222.reuse ;  /* 0x000000deb8b87220 */ /* 0x080fe20000400000 */
[-C--:B------:R-:W-:Y:S01]  /*7af0*/  FMUL R185, R185, R222.reuse ;  /* 0x000000deb9b97220 */ /* 0x080fe20000400000 */
[-C--:B------:R-:W-:Y:S01]  /*7b00*/  FMUL R188, R188, R222.reuse ;  /* 0x000000debcbc7220 */ /* 0x080fe20000400000 */
[----:B------:R-:W-:Y:S01]  /*7b10*/  FMUL R189, R189, R222 ;  /* 0x000000debdbd7220 */ /* 0x000fe20000400000 */
[----:B--2---:R-:W-:Y:S01]  /*7b20*/  @!P4 FMUL R220, R220, R220 ;  /* 0x000000dcdcdcc220 */ /* 0x004fe20000400000 */
[-C--:B------:R-:W-:Y:S01]  /*7b30*/  FMUL R192, R192, R222.reuse ;  /* 0x000000dec0c07220 */ /* 0x080fe20000400000 */
        /* <DEDUP_REMOVED lines=50> */
[----:B------:R-:W-:Y:S01]  /*7e60*/  FMUL R101, R101, R222 ;  /* 0x000000de65657220 */ /* 0x000fe20000400000 */
        /* <DEDUP_REMOVED lines=55> */
[----:B------:R-:W-:-:S07]  /*81e0*/  FMUL R103, R103, R220 ;  /* 0x000000dc67677220 */ /* 0x000fce0000400000 */
.L_x_30:
[----:B-1----:R1:W2:Y:S02]  /*81f0*/  SYNCS.PHASECHK.TRANS64.TRYWAIT P4, [R228+URZ+0x3f000], R223 ;  /* 0x03f000dfe40075a7 */ /* 0x0022a4000808017f */
[----:B--2---:R-:W-:Y:S05]  /*8200*/  @!P4 NANOSLEEP.SYNCS 0x989680 ;  /* 0x009896800000c95d */ /* 0x004fea0003900000 */
[----:B------:R-:W2:Y:S02]  /*8210*/  @!P4 SYNCS.PHASECHK.TRANS64 P4, [R228+URZ+0x3f000], R223 ;  /* 0x03f000dfe400c5a7 */ /* 0x000ea4000808007f */
[----:B--2---:R-:W-:Y:S05]  /*8220*/  @!P4 BRA `(.L_x_30) ;  /* 0xfffffffc00f0c947 */ /* 0x004fea000383ffff */
[----:B------:R-:W-:Y:S01]  /*8230*/  ULDC UR7, c[0x0][0x604] ;  /* 0x0001810000077ab9 */ /* 0x000fe20000000800 */
[----:B------:R-:W-:Y:S01]  /*8240*/  R2UR UR6, R17 ;  /* 0x00000000110672ca */ /* 0x000fe200000e0000 */
[----:B------:R-:W-:Y:S01]  /*8250*/  FMUL R218, R224, UR7 ;  /* 0x00000007e0da7c20 */ /* 0x000fe20008400000 */
[----:B------:R-:W-:Y:S01]  /*8260*/  UMOV UR23, 0x80000020 ;  /* 0x8000002000177882 */ /* 0x000fe20000000000 */
[----:B------:R-:W-:Y:S01]  /*8270*/  UMOV UR11, 0x80000020 ;  /* 0x80000020000b7882 */ /* 0x000fe20000000000 */
[----:B------:R-:W-:Y:S01]  /*8280*/  UMOV UR19, 0x80000020 ;  /* 0x8000002000137882 */ /* 0x000fe20000000000 */
[--C-:B------:R-:W-:Y:S01]  /*8290*/  FFMA R225, R28, UR7, -R218.reuse ;  /* 0x000000071ce17c23 */ /* 0x100fe200080008da */
[--C-:B------:R-:W-:Y:S01]  /*82a0*/  FFMA R25, R25, UR7, -R218.reuse ;  /* 0x0000000719197c23 */ /* 0x100fe200080008da */
[--C-:B------:R-:W-:Y:S01]  /*82b0*/  FFMA R227, R29, UR7, -R218.reuse ;  /* 0x000000071de37c23 */ /* 0x100fe200080008da */
[----:B------:R-:W-:Y:S01]  /*82c0*/  FMUL R28, R226, UR7 ;  /* 0x00000007e21c7c20 */ /* 0x000fe20008400000 */
[--C-:B------:R-:W-:Y:S01]  /*82d0*/  FFMA R24, R24, UR7, -R218.reuse ;  /* 0x0000000718187c23 */ /* 0x100fe200080008da */
[----:B------:R-:W-:Y:S01]  /*82e0*/  FSETP.GEU.AND P4, PT, R225, -126, PT ;  /* 0xc2fc0000e100780b */ /* 0x000fe20003f8e000 */
[----:B------:R-:W-:Y:S01]  /*82f0*/  FFMA R36, R36, UR7, -R218 ;  /* 0x0000000724247c23 */ /* 0x000fe200080008da */
[----:B------:R-:W-:Y:S01]  /*8300*/  FSETP.GEU.AND P5, PT, R25, -126, PT ;  /* 0xc2fc00001900780b */ /* 0x000fe20003fae000 */
[--C-:B------:R-:W-:Y:S01]  /*8310*/  FFMA R27, R27, UR7, -R28.reuse ;  /* 0x000000071b1b7c23 */ /* 0x100fe2000800081c */
[----:B------:R-:W-:Y:S01]  /*8320*/  FSETP.GEU.AND P6, PT, R24, -126, PT ;  /* 0xc2fc00001800780b */ /* 0x000fe20003fce000 */
[--C-:B------:R-:W-:Y:S01]  /*8330*/  FFMA R26, R26, UR7, -R28.reuse ;  /* 0x000000071a1a7c23 */ /* 0x100fe2000800081c */
[--C-:B------:R-:W-:Y:S01]  /*8340*/  FFMA R30, R30, UR7, -R28.reuse ;  /* 0x000000071e1e7c23 */ /* 0x100fe2000800081c */
[--C-:B------:R-:W-:Y:S01]  /*8350*/  FFMA R38, R38, UR7, -R28.reuse ;  /* 0x0000000726267c23 */ /* 0x100fe2000800081c */
[----:B------:R-:W-:Y:S01]  /*8360*/  FFMA R35, R35, UR7, -R28 ;  /* 0x0000000723237c23 */ /* 0x000fe2000800081c */
[----:B------:R-:W-:Y:S01]  /*8370*/  FFMA R41, R41, UR7, -R218 ;  /* 0x0000000729297c23 */ /* 0x000fe200080008da */
[----:B------:R-:W-:Y:S01]  /*8380*/  UIMAD UR6, UR6, 0xe00, UR15 ;  /* 0x00000e00060678a4 */ /* 0x000fe2000f8e020f */
[--C-:B------:R-:W-:Y:S01]  /*8390*/  FFMA R34, R34, UR7, -R28.reuse ;  /* 0x0000000722227c23 */ /* 0x100fe2000800081c */
[----:B------:R-:W-:Y:S01]  /*83a0*/  FFMA R39, R39, UR7, -R28 ;  /* 0x0000000727277c23 */ /* 0x000fe2000800081c */
[----:B------:R-:W-:Y:S01]  /*83b0*/  @!P4 FMUL R225, R225, 0.5 ;  /* 0x3f000000e1e1c820 */ /* 0x000fe20000400000 */
[----:B------:R-:W-:Y:S01]  /*83c0*/  UIADD3 UR8, UR6, 0x200, URZ ;  /* 0x0000020006087890 */ /* 0x000fe2000fffe03f */
[----:B------:R-:W-:Y:S01]  /*83d0*/  @!P5 FMUL R25, R25, 0.5 ;  /* 0x3f0000001919d820 */ /* 0x000fe20000400000 */
[----:B------:R-:W-:Y:S01]  /*83e0*/  UIADD3 UR10, UR6, 0x400, URZ ;  /* 0x00000400060a7890 */ /* 0x000fe2000fffe03f */
[----:B------:R-:W2:Y:S01]  /*83f0*/  MUFU.EX2 R29, R225 ;  /* 0x000000e1001d7308 */ /* 0x000ea20000000800 */
[----:B------:R-:W-:Y:S01]  /*8400*/  @!P6 FMUL R24, R24, 0.5 ;  /* 0x3f0000001818e820 */ /* 0x000fe20000400000 */
[----:B------:R-:W-:Y:S01]  /*8410*/  UMOV UR22, UR6 ;  /* 0x0000000600167c82 */ /* 0x000fe20008000000 */
[----:B------:R-:W-:Y:S01]  /*8420*/  UIADD3 UR12, UR6, 0x600, URZ ;  /* 0x00000600060c7890 */ /* 0x000fe2000fffe03f */
[----:B------:R-:W-:Y:S01]  /*8430*/  FFMA R40, R40, UR7, -R218 ;  /* 0x0000000728287c23 */ /* 0x000fe200080008da */
[----:B------:R-:W-:Y:S01]  /*8440*/  UIADD3 UR16, UR6, 0x800, URZ ;  /* 0x0000080006107890 */ /* 0x000fe2000fffe03f */
[--C-:B------:R-:W-:Y:S01]  /*8450*/  FFMA R42, R42, UR7, -R28.reuse ;  /* 0x000000072a2a7c23 */ /* 0x100fe2000800081c */
[----:B------:R-:W-:Y:S01]  /*8460*/  UIADD3 UR18, UR6, 0xa00, URZ ;  /* 0x00000a0006127890 */ /* 0x000fe2000fffe03f */
[----:B------:R3:W4:Y:S01]  /*8470*/  MUFU.EX2 R224, R25 ;  /* 0x0000001900e07308 */ /* 0x0007220000000800 */
[----:B------:R-:W-:Y:S01]  /*8480*/  UIADD3 UR20, UR6, 0xc00, URZ ;  /* 0x00000c0006147890 */ /* 0x000fe2000fffe03f */
[----:B------:R-:W-:Y:S01]  /*8490*/  FFMA R43, R43, UR7, -R28 ;  /* 0x000000072b2b7c23 */ /* 0x000fe2000800081c */
[----:B------:R-:W-:Y:S01]  /*84a0*/  UMOV UR27, 0x80000020 ;  /* 0x80000020001b7882 */ /* 0x000fe20000000000 */
[----:B------:R-:W-:Y:S01]  /*84b0*/  FFMA R45, R45, UR7, -R218 ;  /* 0x000000072d2d7c23 */ /* 0x000fe200080008da */
[--C-:B------:R-:W-:Y:S01]  /*84c0*/  FFMA R46, R46, UR7, -R28.reuse ;  /* 0x000000072e2e7c23 */ /* 0x100fe2000800081c */
[----:B------:R-:W-:Y:S01]  /*84d0*/  FFMA R47, R47, UR7, -R28 ;  /* 0x000000072f2f7c23 */ /* 0x000fe2000800081c */
[--C-:B------:R-:W-:Y:S01]  /*84e0*/  FFMA R48, R48, UR7, -R218.reuse ;  /* 0x0000000730307c23 */ /* 0x100fe200080008da */
[----:B------:R5:W1:Y:S01]  /*84f0*/  MUFU.EX2 R219, R24 ;  /* 0x0000001800db7308 */ /* 0x000a620000000800 */
[----:B--2---:R-:W-:Y:S01]  /*8500*/  @!P4 FMUL R29, R29, R29 ;  /* 0x0000001d1d1dc220 */ /* 0x004fe20000400000 */
[----:B------:R-:W-:Y:S01]  /*8510*/  FSETP.GEU.AND P4, PT, R27, -126, PT ;  /* 0xc2fc00001b00780b */ /* 0x000fe20003f8e000 */
[--C-:B---3--:R-:W-:Y:S01]  /*8520*/  FFMA R25, R32, UR7, -R218.reuse ;  /* 0x0000000720197c23 */ /* 0x108fe200080008da */
[----:B------:R-:W-:Y:S01]  /*8530*/  FFMA R49, R49, UR7, -R218 ;  /* 0x0000000731317c23 */ /* 0x000fe200080008da */
[--C-:B------:R-:W-:Y:S01]  /*8540*/  FFMA R50, R50, UR7, -R28.reuse ;  /* 0x0000000732327c23 */ /* 0x100fe2000800081c */
[----:B------:R-:W-:Y:S01]  /*8550*/  FFMA R51, R51, UR7, -R28 ;  /* 0x0000000733337c23 */ /* 0x000fe2000800081c */
[--C-:B------:R-:W-:Y:S01]  /*8560*/  FFMA R52, R52, UR7, -R218.reuse ;  /* 0x0000000734347c23 */ /* 0x100fe200080008da */
[----:B------:R-:W-:Y:S01]  /*8570*/  FFMA R53, R53, UR7, -R218 ;  /* 0x0000000735357c23 */ /* 0x000fe200080008da */
[----:B----4-:R-:W-:Y:S01]  /*8580*/  @!P5 FMUL R224, R224, R224 ;  /* 0x000000e0e0e0d220 */ /* 0x010fe20000400000 */
[----:B------:R-:W-:Y:S01]  /*8590*/  FSETP.GEU.AND P5, PT, R26, -126, PT ;  /* 0xc2fc00001a00780b */ /* 0x000fe20003fae000 */
[--C-:B-----5:R-:W-:Y:S01]  /*85a0*/  FFMA R24, R31, UR7, -R28.reuse ;  /* 0x000000071f187c23 */ /* 0x120fe2000800081c */
[--C-:B------:R-:W-:Y:S01]  /*85b0*/  FFMA R54, R54, UR7, -R28.reuse ;  /* 0x0000000736367c23 */ /* 0x100fe2000800081c */
[----:B------:R-:W-:Y:S01]  /*85c0*/  FFMA R55, R55, UR7, -R28 ;  /* 0x0000000737377c23 */ /* 0x000fe2000800081c */
[--C-:B------:R-:W-:Y:S01]  /*85d0*/  FFMA R57, R57, UR7, -R218.reuse ;  /* 0x0000000739397c23 */ /* 0x100fe200080008da */
[----:B------:R-:W-:Y:S01]  /*85e0*/  @!P4 FMUL R27, R27, 0.5 ;  /* 0x3f0000001b1bc820 */ /* 0x000fe20000400000 */
[----:B------:R-:W-:Y:S01]  /*85f0*/  FFMA R56, R56, UR7, -R218 ;  /* 0x0000000738387c23 */ /* 0x000fe200080008da */
[----:B-1----:R-:W-:Y:S01]  /*8600*/  @!P6 FMUL R219, R219, R219 ;  /* 0x000000dbdbdbe220 */ /* 0x002fe20000400000 */
[----:B------:R-:W-:Y:S01]  /*8610*/  FSETP.GEU.AND P6, PT, R227, -126, PT ;  /* 0xc2fc0000e300780b */ /* 0x000fe20003fce000 */
[----:B------:R-:W1:Y:S01]  /*8620*/  MUFU.EX2 R228, R27 ;  /* 0x0000001b00e47308 */ /* 0x000e620000000800 */
[--C-:B------:R-:W-:Y:S01]  /*8630*/  FFMA R58, R58, UR7, -R28.reuse ;  /* 0x000000073a3a7c23 */ /* 0x100fe2000800081c */
[----:B------:R-:W-:Y:S01]  /*8640*/  FFMA R59, R59, UR7, -R28 ;  /* 0x000000073b3b7c23 */ /* 0x000fe2000800081c */
[----:B------:R-:W-:Y:S01]  /*8650*/  FFMA R68, R68, UR7, -R218 ;  /* 0x0000000744447c23 */ /* 0x000fe200080008da */
[----:B------:R-:W-:Y:S01]  /*8660*/  @!P5 FMUL R26, R26, 0.5 ;  /* 0x3f0000001a1ad820 */ /* 0x000fe20000400000 */
[----:B------:R-:W-:Y:S01]  /*8670*/  FFMA R67, R67, UR7, -R28 ;  /* 0x0000000743437c23 */ /* 0x000fe2000800081c */
[----:B------:R-:W-:Y:S01]  /*8680*/  FFMA R15, R222, R15, R219 ;  /* 0x0000000fde0f7223 */ /* 0x000fe200000000db */
[--C-:B------:R-:W-:Y:S01]  /*8690*/  FFMA R72, R72, UR7, -R218.reuse ;  /* 0x0000000748487c23 */ /* 0x100fe200080008da */
[----:B------:R2:W3:Y:S01]  /*86a0*/  MUFU.EX2 R223, R26 ;  /* 0x0000001a00df7308 */ /* 0x0004e20000000800 */
[----:B------:R-:W-:Y:S01]  /*86b0*/  FFMA R76, R76, UR7, -R218 ;  /* 0x000000074c4c7c23 */ /* 0x000fe200080008da */
[----:B------:R-:W-:Y:S01]  /*86c0*/  FFMA R79, R79, UR7, -R28 ;  /* 0x000000074f4f7c23 */ /* 0x000fe2000800081c */
[----:B------:R-:W-:Y:S01]  /*86d0*/  FFMA R80, R80, UR7, -R218 ;  /* 0x0000000750507c23 */ /* 0x000fe200080008da */
[----:B------:R-:W-:Y:S01]  /*86e0*/  @!P6 FMUL R227, R227, 0.5 ;  /* 0x3f000000e3e3e820 */ /* 0x000fe20000400000 */
[----:B------:R-:W-:Y:S01]  /*86f0*/  FFMA R83, R83, UR7, -R28 ;  /* 0x0000000753537c23 */ /* 0x000fe2000800081c */
[----:B------:R-:W-:Y:S01]  /*8700*/  FFMA R84, R84, UR7, -R218 ;  /* 0x0000000754547c23 */ /* 0x000fe200080008da */
[----:B------:R-:W-:Y:S01]  /*8710*/  FFMA R86, R86, UR7, -R28 ;  /* 0x0000000756567c23 */ /* 0x000fe2000800081c */
[----:B------:R-:W4:Y:S01]  /*8720*/  MUFU.EX2 R226, R227 ;  /* 0x000000e300e27308 */ /* 0x000f220000000800 */
[----:B-1----:R-:W-:Y:S01]  /*8730*/  @!P4 FMUL R228, R228, R228 ;  /* 0x000000e4e4e4c220 */ /* 0x002fe20000400000 */
[----:B------:R-:W-:Y:S01]  /*8740*/  FSETP.GEU.AND P4, PT, R25, -126, PT ;  /* 0xc2fc00001900780b */ /* 0x000fe20003f8e000 */
[--C-:B--2---:R-:W-:Y:S01]  /*8750*/  FFMA R26, R33, UR7, -R218.reuse ;  /* 0x00000007211a7c23 */ /* 0x104fe200080008da */
[----:B------:R-:W-:Y:S01]  /*8760*/  FFMA R85, R85, UR7, -R218 ;  /* 0x0000000755557c23 */ /* 0x000fe200080008da */
[----:B------:R-:W-:Y:S01]  /*8770*/  SEL R7, R7, RZ, P3 ;  /* 0x000000ff07077207 */ /* 0x000fe20001800000 */
[----:B------:R-:W-:-:S02]  /*8780*/  VIADD R17, R17, 0x1 ;  /* 0x0000000111117836 */ /* 0x000fc40000000000 */
[----:B---3--:R-:W-:Y:S01]  /*8790*/  @!P5 FMUL R223, R223, R223 ;  /* 0x000000dfdfdfd220 */ /* 0x008fe20000400000 */
[----:B------:R-:W-:-:S06]  /*87a0*/  FSETP.GEU.AND P5, PT, R24, -126, PT ;  /* 0xc2fc00001800780b */ /* 0x000fcc0003fae000 */
[----:B------:R-:W-:Y:S01]  /*87b0*/  @!P4 FMUL R25, R25, 0.5 ;  /* 0x3f0000001919c820 */ /* 0x000fe20000400000 */
[----:B----4-:R-:W-:Y:S01]  /*87c0*/  @!P6 FMUL R226, R226, R226 ;  /* 0x000000e2e2e2e220 */ /* 0x010fe20000400000 */
[----:B------:R-:W-:Y:S02]  /*87d0*/  FSETP.GEU.AND P6, PT, R30, -126, PT ;  /* 0xc2fc00001e00780b */ /* 0x000fe40003fce000 */
[----:B------:R1:W2:Y:S03]  /*87e0*/  MUFU.EX2 R32, R25 ;  /* 0x0000001900207308 */ /* 0x0002a60000000800 */
[----:B------:R-:W-:-:S05]  /*87f0*/  @!P5 FMUL R24, R24, 0.5 ;  /* 0x3f0000001818d820 */ /* 0x000fca0000400000 */
[----:B------:R3:W4:Y:S01]  /*8800*/  MUFU.EX2 R31, R24 ;  /* 0x00000018001f7308 */ /* 0x0007220000000800 */
[----:B-1----:R-:W-:Y:S01]  /*8810*/  F2FP.BF16.F32.PACK_AB R25, R228, R223 ;  /* 0x000000dfe419723e */ /* 0x002fe200000010ff */
[----:B------:R-:W-:Y:S01]  /*8820*/  FFMA R223, R220, R13, R223 ;  /* 0x0000000ddcdf7223 */ /* 0x000fe200000000df */
[----:B------:R-:W-:-:S03]  /*8830*/  @!P6 FMUL R30, R30, 0.5 ;  /* 0x3f0000001e1ee820 */ /* 0x000fc60000400000 */
[----:B------:R-:W-:Y:S02]  /*8840*/  FADD R223, R223, R228 ;  /* 0x000000e4dfdf7221 */ /* 0x000fe40000000000 */
[----:B------:R-:W1:Y:S01]  /*8850*/  MUFU.EX2 R230, R30 ;  /* 0x0000001e00e67308 */ /* 0x000e620000000800 */
[----:B---3--:R-:W-:Y:S01]  /*8860*/  FFMA R24, R37, UR7, -R218 ;  /* 0x0000000725187c23 */ /* 0x008fe200080008da */
[----:B--2---:R-:W-:-:S04]  /*8870*/  @!P4 FMUL R32, R32, R32 ;  /* 0x000000202020c220 */ /* 0x004fc80000400000 */
[----:B------:R-:W-:Y:S01]  /*8880*/  FSETP.GEU.AND P4, PT, R24, -126, PT ;  /* 0xc2fc00001800780b */ /* 0x000fe20003f8e000 */
[----:B----4-:R-:W-:Y:S01]  /*8890*/  @!P5 FMUL R31, R31, R31 ;  /* 0x0000001f1f1fd220 */ /* 0x010fe20000400000 */
[----:B------:R-:W-:Y:S01]  /*88a0*/  FSETP.GEU.AND P5, PT, R36, -126, PT ;  /* 0xc2fc00002400780b */ /* 0x000fe20003fae000 */
[----:B-1----:R-:W-:Y:S01]  /*88b0*/  @!P6 FMUL R230, R230, R230 ;  /* 0x000000e6e6e6e220 */ /* 0x002fe20000400000 */
[----:B------:R-:W-:-:S09]  /*88c0*/  FSETP.GEU.AND P6, PT, R26, -126, PT ;  /* 0xc2fc00001a00780b */ /* 0x000fd20003fce000 */
[----:B------:R-:W-:Y:S01]  /*88d0*/  @!P4 FMUL R24, R24, 0.5 ;  /* 0x3f0000001818c820 */ /* 0x000fe20000400000 */
[----:B------:R-:W-:-:S03]  /*88e0*/  F2FP.BF16.F32.PACK_AB R27, R31, R230 ;  /* 0x000000e61f1b723e */ /* 0x000fc600000010ff */
[----:B------:R1:W2:Y:S01]  /*88f0*/  MUFU.EX2 R30, R24 ;  /* 0x00000018001e7308 */ /* 0x0002a20000000800 */
[----:B------:R-:W-:Y:S01]  /*8900*/  @!P5 FMUL R36, R36, 0.5 ;  /* 0x3f0000002424d820 */ /* 0x000fe20000400000 */
[----:B------:R-:W-:-:S04]  /*8910*/  FADD R230, R223, R230 ;  /* 0x000000e6dfe67221 */ /* 0x000fc80000000000 */
[----:B------:R-:W-:Y:S02]  /*8920*/  FADD R230, R230, R31 ;  /* 0x0000001fe6e67221 */ /* 0x000fe40000000000 */
[----:B------:R-:W3:Y:S01]  /*8930*/  MUFU.EX2 R37, R36 ;  /* 0x0000002400257308 */ /* 0x000ee20000000800 */
[----:B-1----:R-:W-:Y:S01]  /*8940*/  FFMA R24, R44, UR7, -R218 ;  /* 0x000000072c187c23 */ /* 0x002fe200080008da */
[----:B------:R-:W-:-:S06]  /*8950*/  @!P6 FMUL R26, R26, 0.5 ;  /* 0x3f0000001a1ae820 */ /* 0x000fcc0000400000 */
[----:B------:R1:W4:Y:S01]  /*8960*/  MUFU.EX2 R33, R26 ;  /* 0x0000001a00217308 */ /* 0x0003220000000800 */
[----:B--2---:R-:W-:Y:S01]  /*8970*/  @!P4 FMUL R30, R30, R30 ;  /* 0x0000001e1e1ec220 */ /* 0x004fe20000400000 */
[----:B------:R-:W-:Y:S01]  /*8980*/  FSETP.GEU.AND P4, PT, R38, -126, PT ;  /* 0xc2fc00002600780b */ /* 0x000fe20003f8e000 */
[----:B---3--:R-:W-:Y:S01]  /*8990*/  @!P5 FMUL R37, R37, R37 ;  /* 0x000000252525d220 */ /* 0x008fe20000400000 */
[----:B------:R-:W-:Y:S02]  /*89a0*/  FSETP.GEU.AND P5, PT, R35, -126, PT ;  /* 0xc2fc00002300780b */ /* 0x000fe40003fae000 */
[----:B-1----:R-:W-:-:S09]  /*89b0*/  F2FP.BF16.F32.PACK_AB R26, R226, R29 ;  /* 0x0000001de21a723e */ /* 0x002fd200000010ff */
[----:B------:R-:W-:Y:S01]  /*89c0*/  @!P4 FMUL R38, R38, 0.5 ;  /* 0x3f0000002626c820 */ /* 0x000fe20000400000 */
[----:B----4-:R-:W-:Y:S01]  /*89d0*/  @!P6 FMUL R33, R33, R33 ;  /* 0x000000212121e220 */ /* 0x010fe20000400000 */
[----:B------:R-:W-:Y:S02]  /*89e0*/  FSETP.GEU.AND P6, PT, R34, -126, PT ;  /* 0xc2fc00002200780b */ /* 0x000fe40003fce000 */
[----:B------:R-:W1:Y:S01]  /*89f0*/  MUFU.EX2 R227, R38 ;  /* 0x0000002600e37308 */ /* 0x000e620000000800 */
[----:B------:R-:W-:-:S07]  /*8a00*/  @!P5 FMUL R35, R35, 0.5 ;  /* 0x3f0000002323d820 */ /* 0x000fce0000400000 */
[----:B------:R-:W2:Y:S03]  /*8a10*/  MUFU.EX2 R234, R35 ;  /* 0x0000002300ea7308 */ /* 0x000ea60000000800 */
[----:B------:R-:W-:-:S05]  /*8a20*/  @!P6 FMUL R34, R34, 0.5 ;  /* 0x3f0000002222e820 */ /* 0x000fca0000400000 */
[----:B------:R-:W3:Y:S01]  /*8a30*/  MUFU.EX2 R225, R34 ;  /* 0x0000002200e17308 */ /* 0x000ee20000000800 */
[----:B-1----:R-:W-:Y:S01]  /*8a40*/  @!P4 FMUL R227, R227, R227 ;  /* 0x000000e3e3e3c220 */ /* 0x002fe20000400000 */
[----:B------:R-:W-:Y:S01]  /*8a50*/  FSETP.GEU.AND P4, PT, R41, -126, PT ;  /* 0xc2fc00002900780b */ /* 0x000fe20003f8e000 */
[----:B--2---:R-:W-:Y:S01]  /*8a60*/  @!P5 FMUL R234, R234, R234 ;  /* 0x000000eaeaead220 */ /* 0x004fe20000400000 */
[----:B------:R-:W-:-:S11]  /*8a70*/  FSETP.GEU.AND P5, PT, R40, -126, PT ;  /* 0xc2fc00002800780b */ /* 0x000fd60003fae000 */
[----:B------:R-:W-:Y:S01]  /*8a80*/  @!P4 FMUL R41, R41, 0.5 ;  /* 0x3f0000002929c820 */ /* 0x000fe20000400000 */
[----:B---3--:R-:W-:Y:S01]  /*8a90*/  @!P6 FMUL R225, R225, R225 ;  /* 0x000000e1e1e1e220 */ /* 0x008fe20000400000 */
        /* <DEDUP_REMOVED lines=13> */
[----:B------:R1:W2:Y:S01]  /*8b70*/  MUFU.EX2 R41, R24 ;  /* 0x0000001800297308 */ /* 0x0002a20000000800 */
[----:B------:R-:W-:-:S07]  /*8b80*/  @!P5 FMUL R43, R43, 0.5 ;  /* 0x3f0000002b2bd820 */ /* 0x000fce0000400000 */
[----:B------:R-:W3:Y:S01]  /*8b90*/  MUFU.EX2 R38, R43 ;  /* 0x0000002b00267308 */ /* 0x000ee20000000800 */
[----:B-1----:R-:W-:Y:S01]  /*8ba0*/  F2FP.BF16.F32.PACK_AB R24, R224, R219 ;  /* 0x000000dbe018723e */ /* 0x002fe200000010ff */
[----:B------:R-:W-:Y:S01]  /*8bb0*/  FADD R224, R15, R224 ;  /* 0x000000e00fe07221 */ /* 0x000fe20000000000 */
[----:B------:R-:W-:Y:S02]  /*8bc0*/  @!P6 FMUL R42, R42, 0.5 ;  /* 0x3f0000002a2ae820 */ /* 0x000fe40000400000 */
[----:B------:R-:W-:Y:S01]  /*8bd0*/  WARPGROUP.ARRIVE ;  /* 0x00000000000079c5 */ /* 0x000fe20000000000 */
[----:B------:R-:W-:Y:S02]  /*8be0*/  FADD R29, R224, R29 ;  /* 0x0000001de01d7221 */ /* 0x000fe40000000000 */
[----:B------:R-:W1:Y:S01]  /*8bf0*/  MUFU.EX2 R229, R42 ;  /* 0x0000002a00e57308 */ /* 0x000e620000000800 */
[----:B--2---:R-:W-:Y:S01]  /*8c00*/  @!P4 FMUL R41, R41, R41 ;  /* 0x000000292929c220 */ /* 0x004fe20000400000 */
[----:B------:R-:W-:Y:S01]  /*8c10*/  FSETP.GEU.AND P4, PT, R47, -126, PT ;  /* 0xc2fc00002f00780b */ /* 0x000fe20003f8e000 */
[----:B------:R-:W-:Y:S01]  /*8c20*/  HGMMA.64x32x16.F32.BF16 R184, R24, gdesc[UR20].tnspB, R184, gsb0 ;  /* 0x4060001418b87df0 */ /* 0x000fe200080018b8 */
[----:B------:R-:W-:Y:S01]  /*8c30*/  UMOV UR22, UR8 ;  /* 0x0000000800167c82 */ /* 0x000fe20008000000 */
[----:B------:R-:W-:Y:S01]  /*8c40*/  UMOV UR23, 0x80000020 ;  /* 0x8000002000177882 */ /* 0x000fe20000000000 */
[----:B------:R-:W-:Y:S01]  /*8c50*/  UIADD3 UR8, UR6, 0x40, URZ ;  /* 0x0000004006087890 */ /* 0x000fe2000fffe03f */
[----:B---3--:R-:W-:Y:S01]  /*8c60*/  @!P5 FMUL R38, R38, R38 ;  /* 0x000000262626d220 */ /* 0x008fe20000400000 */
[----:B------:R-:W-:-:S05]  /*8c70*/  FSETP.GEU.AND P5, PT, R46, -126, PT ;  /* 0xc2fc00002e00780b */ /* 0x000fca0003fae000 */
[----:B------:R-:W-:Y:S01]  /*8c80*/  UMOV UR26, UR8 ;  /* 0x00000008001a7c82 */ /* 0x000fe20008000000 */
[----:B------:R-:W-:Y:S01]  /*8c90*/  UIADD3 UR8, UR6, 0x80, URZ ;  /* 0x0000008006087890 */ /* 0x000fe2000fffe03f */
[----:B------:R-:W-:Y:S01]  /*8ca0*/  @!P4 FMUL R47, R47, 0.5 ;  /* 0x3f0000002f2fc820 */ /* 0x000fe20000400000 */
[----:B-1----:R-:W-:Y:S01]  /*8cb0*/  @!P6 FMUL R229, R229, R229 ;  /* 0x000000e5e5e5e220 */ /* 0x002fe20000400000 */
[----:B------:R-:W-:Y:S02]  /*8cc0*/  FSETP.GEU.AND P6, PT, R45, -126, PT ;  /* 0xc2fc00002d00780b */ /* 0x000fe40003fce000 */
[----:B------:R-:W1:Y:S02]  /*8cd0*/  MUFU.EX2 R39, R47 ;  /* 0x0000002f00277308 */ /* 0x000e640000000800 */
[----:B------:R-:W-:-:S06]  /*8ce0*/  @!P5 FMUL R46, R46, 0.5 ;  /* 0x3f0000002e2ed820 */ /* 0x000fcc0000400000 */
        /* <DEDUP_REMOVED lines=9> */
[----:B------:R-:W-:Y:S02]  /*8d80*/  WARPGROUP.DEPBAR.LE gsb0, 0x0 ;  /* 0x00008000000079c5 */ /* 0x000fe40000010000 */
[----:B------:R-:W-:Y:S01]  /*8d90*/  WARPGROUP.ARRIVE ;  /* 0x00000000000079c5 */ /* 0x000fe20000000000 */
[----:B------:R-:W-:Y:S01]  /*8da0*/  FSETP.GEU.AND P6, PT, R48, -126, PT ;  /* 0xc2fc00003000780b */ /* 0x000fe20003fce000 */
[----:B------:R-:W1:Y:S01]  /*8db0*/  MUFU.EX2 R45, R50 ;  /* 0x00000032002d7308 */ /* 0x000e620000000800 */
[----:B------:R-:W-:-:S03]  /*8dc0*/  @!P5 FMUL R49, R49, 0.5 ;  /* 0x3f0000003131d820 */ /* 0x000fc60000400000 */
[----:B------:R-:W-:Y:S01]  /*8dd0*/  HGMMA.64x32x16.F32.BF16 R168, R24, gdesc[UR20].tnspB, R168, gsb0 ;  /* 0x4060001418a87df0 */ /* 0x000fe200080018a8 */
[----:B------:R-:W-:Y:S01]  /*8de0*/  UIADD3 UR22, UR6, 0xc40, URZ ;  /* 0x00000c4006167890 */ /* 0x000fe2000fffe03f */
[----:B------:R-:W-:Y:S02]  /*8df0*/  UMOV UR23, 0x80000020 ;  /* 0x8000002000177882 */ /* 0x000fe40000000000 */
[----:B------:R-:W2:Y:S04]  /*8e00*/  MUFU.EX2 R43, R49 ;  /* 0x00000031002b7308 */ /* 0x000ea80000000800 */
[----:B------:R-:W-:-:S04]  /*8e10*/  @!P6 FMUL R48, R48, 0.5 ;  /* 0x3f0000003030e820 */ /* 0x000fc80000400000 */
        /* <DEDUP_REMOVED lines=15> */
[----:B------:R-:W-:Y:S02]  /*8f10*/  WARPGROUP.DEPBAR.LE gsb0, 0x0 ;  /* 0x00008000000079c5 */ /* 0x000fe40000010000 */
[----:B------:R-:W-:Y:S01]  /*8f20*/  WARPGROUP.ARRIVE ;  /* 0x00000000000079c5 */ /* 0x000fe20000000000 */
[----:B--2---:R-:W-:Y:S01]  /*8f30*/  @!P5 FMUL R49, R49, R49 ;  /* 0x000000313131d220 */ /* 0x004fe20000400000 */
[----:B------:R-:W-:-:S04]  /*8f40*/  FSETP.GEU.AND P5, PT, R55, -126, PT ;  /* 0xc2fc00003700780b */ /* 0x000fc80003fae000 */
[----:B------:R-:W-:Y:S01]  /*8f50*/  HGMMA.64x32x16.F32.BF16 R152, R24, gdesc[UR8].tnspB, R152, gsb0 ;  /* 0x4060000818987df0 */ /* 0x000fe20008001898 */
[----:B------:R-:W-:Y:S01]  /*8f60*/  UMOV UR10, UR12 ;  /* 0x0000000c000a7c82 */ /* 0x000fe20008000000 */
[----:B------:R-:W-:Y:S01]  /*8f70*/  UMOV UR11, 0x80000020 ;  /* 0x80000020000b7882 */ /* 0x000fe20000000000 */
[----:B------:R-:W-:Y:S01]  /*8f80*/  UIADD3 UR12, UR6, 0x440, URZ ;  /* 0x00000440060c7890 */ /* 0x000fe2000fffe03f */
[----:B------:R-:W-:Y:S01]  /*8f90*/  @!P4 FMUL R56, R56, 0.5 ;  /* 0x3f0000003838c820 */ /* 0x000fe20000400000 */
[----:B---3--:R-:W-:Y:S01]  /*8fa0*/  @!P6 FMUL R46, R46, R46 ;  /* 0x0000002e2e2ee220 */ /* 0x008fe20000400000 */
[----:B------:R-:W-:Y:S02]  /*8fb0*/  FSETP.GEU.AND P6, PT, R54, -126, PT ;  /* 0xc2fc00003600780b */ /* 0x000fe40003fce000 */
[----:B------:R1:W2:Y:S01]  /*8fc0*/  MUFU.EX2 R48, R56 ;  /* 0x0000003800307308 */ /* 0x0002a20000000800 */
[----:B------:R-:W-:-:S07]  /*8fd0*/  @!P5 FMUL R55, R55, 0.5 ;  /* 0x3f0000003737d820 */ /* 0x000fce0000400000 */
[----:B------:R3:W4:Y:S01]  /*8fe0*/  MUFU.EX2 R47, R55 ;  /* 0x00000037002f7308 */ /* 0x0007220000000800 */
[----:B-1----:R-:W-:Y:S01]  /*8ff0*/  FFMA R56, R62, UR7, -R28 ;  /* 0x000000073e387c23 */ /* 0x002fe2000800081c */
[----:B------:R-:W-:Y:S01]  /*9000*/  FFMA R62, R69, UR7, -R218 ;  /* 0x00000007453e7c23 */ /* 0x000fe200080008da */
[----:B------:R-:W-:-:S05]  /*9010*/  @!P6 FMUL R54, R54, 0.5 ;  /* 0x3f0000003636e820 */ /* 0x000fca0000400000 */
[----:B------:R1:W5:Y:S01]  /*9020*/  MUFU.EX2 R50, R54 ;  /* 0x0000003600327308 */ /* 0x0003620000000800 */
[----:B--2---:R-:W-:Y:S01]  /*9030*/  @!P4 FMUL R48, R48, R48 ;  /* 0x000000303030c220 */ /* 0x004fe20000400000 */
[----:B------:R-:W-:Y:S01]  /*9040*/  FSETP.GEU.AND P4, PT, R59, -126, PT ;  /* 0xc2fc00003b00780b */ /* 0x000fe20003f8e000 */
[----:B---3--:R-:W-:Y:S01]  /*9050*/  FFMA R55, R61, UR7, -R218 ;  /* 0x000000073d377c23 */ /* 0x008fe200080008da */
[----:B------:R-:W-:Y:S01]  /*9060*/  FADD R61, R29, R226 ;  /* 0x000000e21d3d7221 */ /* 0x000fe20000000000 */
[----:B------:R-:W-:Y:S01]  /*9070*/  FFMA R29, R70, UR7, -R28 ;  /* 0x00000007461d7c23 */ /* 0x000fe2000800081c */
[----:B----4-:R-:W-:Y:S01]  /*9080*/  @!P5 FMUL R47, R47, R47 ;  /* 0x0000002f2f2fd220 */ /* 0x010fe20000400000 */
[----:B-1----:R-:W-:Y:S01]  /*9090*/  FFMA R54, R60, UR7, -R218 ;  /* 0x000000073c367c23 */ /* 0x002fe200080008da */
[----:B------:R-:W-:Y:S01]  /*90a0*/  FSETP.GEU.AND P5, PT, R58, -126, PT ;  /* 0xc2fc00003a00780b */ /* 0x000fe20003fae000 */
[----:B------:R-:W-:Y:S01]  /*90b0*/  FFMA R60, R66, UR7, -R28 ;  /* 0x00000007423c7c23 */ /* 0x000fe2000800081c */
[----:B------:R-:W-:-:S05]  /*90c0*/  FFMA R66, R73, UR7, -R218 ;  /* 0x0000000749427c23 */ /* 0x000fca00080008da */
[----:B------:R-:W-:Y:S01]  /*90d0*/  @!P4 FMUL R59, R59, 0.5 ;  /* 0x3f0000003b3bc820 */ /* 0x000fe20000400000 */
[----:B-----5:R-:W-:Y:S01]  /*90e0*/  @!P6 FMUL R50, R50, R50 ;  /* 0x000000323232e220 */ /* 0x020fe20000400000 */
[----:B------:R-:W-:Y:S02]  /*90f0*/  FSETP.GEU.AND P6, PT, R57, -126, PT ;  /* 0xc2fc00003900780b */ /* 0x000fe40003fce000 */
[----:B------:R1:W2:Y:S02]  /*9100*/  MUFU.EX2 R53, R59 ;  /* 0x0000003b00357308 */ /* 0x0002a40000000800 */
[----:B------:R-:W-:Y:S01]  /*9110*/  @!P5 FMUL R58, R58, 0.5 ;  /* 0x3f0000003a3ad820 */ /* 0x000fe20000400000 */
[----:B------:R-:W-:Y:S02]  /*9120*/  WARPGROUP.DEPBAR.LE gsb0, 0x0 ;  /* 0x00008000000079c5 */ /* 0x000fe40000010000 */
[----:B------:R-:W-:-:S03]  /*9130*/  WARPGROUP.ARRIVE ;  /* 0x00000000000079c5 */ /* 0x000fc60000000000 */
[----:B------:R3:W4:Y:S01]  /*9140*/  MUFU.EX2 R52, R58 ;  /* 0x0000003a00347308 */ /* 0x0007220000000800 */
[----:B-1----:R-:W-:Y:S02]  /*9150*/  FFMA R59, R63, UR7, -R28 ;  /* 0x000000073f3b7c23 */ /* 0x002fe4000800081c */
[----:B------:R-:W-:Y:S01]  /*9160*/  @!P6 FMUL R57, R57, 0.5 ;  /* 0x3f0000003939e820 */ /* 0x000fe20000400000 */
[----:B------:R-:W-:Y:S01]  /*9170*/  HGMMA.64x32x16.F32.BF16 R136, R24, gdesc[UR8].tnspB, R136, gsb0 ;  /* 0x4060000818887df0 */ /* 0x000fe20008001888 */
[----:B------:R-:W-:Y:S01]  /*9180*/  UMOV UR10, UR16 ;  /* 0x00000010000a7c82 */ /* 0x000fe20008000000 */
[----:B------:R-:W-:Y:S01]  /*9190*/  UMOV UR11, 0x80000020 ;  /* 0x80000020000b7882 */ /* 0x000fe20000000000 */
[----:B------:R-:W-:Y:S01]  /*91a0*/  UIADD3 UR16, UR6, 0x640, URZ ;  /* 0x0000064006107890 */ /* 0x000fe2000fffe03f */
[----:B------:R1:W5:Y:S01]  /*91b0*/  MUFU.EX2 R51, R57 ;  /* 0x0000003900337308 */ /* 0x0003620000000800 */
[----:B--2---:R-:W-:Y:S01]  /*91c0*/  @!P4 FMUL R53, R53, R53 ;  /* 0x000000353535c220 */ /* 0x004fe20000400000 */
[----:B------:R-:W-:Y:S01]  /*91d0*/  FSETP.GEU.AND P4, PT, R56, -126, PT ;  /* 0xc2fc00003800780b */ /* 0x000fe20003f8e000 */
[----:B---3--:R-:W-:Y:S01]  /*91e0*/  FFMA R58, R64, UR7, -R218 ;  /* 0x00000007403a7c23 */ /* 0x008fe200080008da */
[----:B------:R-:W-:Y:S01]  /*91f0*/  FFMA R64, R71, UR7, -R28 ;  /* 0x0000000747407c23 */ /* 0x000fe2000800081c */
[----:B----4-:R-:W-:Y:S01]  /*9200*/  @!P5 FMUL R52, R52, R52 ;  /* 0x000000343434d220 */ /* 0x010fe20000400000 */
[----:B------:R-:W-:Y:S01]  /*9210*/  FSETP.GEU.AND P5, PT, R55, -126, PT ;  /* 0xc2fc00003700780b */ /* 0x000fe20003fae000 */
[----:B-1----:R-:W-:-:S08]  /*9220*/  FFMA R57, R65, UR7, -R218 ;  /* 0x0000000741397c23 */ /* 0x002fd000080008da */
[----:B------:R-:W-:Y:S01]  /*9230*/  @!P4 FMUL R56, R56, 0.5 ;  /* 0x3f0000003838c820 */ /* 0x000fe20000400000 */
[----:B-----5:R-:W-:Y:S01]  /*9240*/  @!P6 FMUL R51, R51, R51 ;  /* 0x000000333333e220 */ /* 0x020fe20000400000 */
[----:B------:R-:W-:-:S04]  /*9250*/  FSETP.GEU.AND P6, PT, R54, -126, PT ;  /* 0xc2fc00003600780b */ /* 0x000fc80003fce000 */
[----:B------:R-:W1:Y:S01]  /*9260*/  MUFU.EX2 R56, R56 ;  /* 0x0000003800387308 */ /* 0x000e620000000800 */
[----:B------:R-:W-:-:S07]  /*9270*/  @!P5 FMUL R55, R55, 0.5 ;  /* 0x3f0000003737d820 */ /* 0x000fce0000400000 */
[----:B------:R-:W2:Y:S01]  /*9280*/  MUFU.EX2 R55, R55 ;  /* 0x0000003700377308 */ /* 0x000ea20000000800 */
[----:B------:R-:W-:-:S07]  /*9290*/  @!P6 FMUL R54, R54, 0.5 ;  /* 0x3f0000003636e820 */ /* 0x000fce0000400000 */
[----:B------:R-:W3:Y:S01]  /*92a0*/  MUFU.EX2 R54, R54 ;  /* 0x0000003600367308 */ /* 0x000ee20000000800 */
[----:B-1----:R-:W-:Y:S01]  /*92b0*/  @!P4 FMUL R56, R56, R56 ;  /* 0x000000383838c220 */ /* 0x002fe20000400000 */
[----:B------:R-:W-:Y:S01]  /*92c0*/  FSETP.GEU.AND P4, PT, R57, -126, PT ;  /* 0xc2fc00003900780b */ /* 0x000fe20003f8e000 */
[----:B------:R-:W-:Y:S02]  /*92d0*/  WARPGROUP.DEPBAR.LE gsb0, 0x0 ;  /* 0x00008000000079c5 */ /* 0x000fe40000010000 */
[----:B------:R-:W-:Y:S01]  /*92e0*/  WARPGROUP.ARRIVE ;  /* 0x00000000000079c5 */ /* 0x000fe20000000000 */
[----:B--2---:R-:W-:Y:S01]  /*92f0*/  @!P5 FMUL R55, R55, R55 ;  /* 0x000000373737d220 */ /* 0x004fe20000400000 */
[----:B------:R-:W-:-:S08]  /*9300*/  FSETP.GEU.AND P5, PT, R58, -126, PT ;  /* 0xc2fc00003a00780b */ /* 0x000fd00003fae000 */
[----:B------:R-:W-:Y:S01]  /*9310*/  @!P4 FMUL R57, R57, 0.5 ;  /* 0x3f0000003939c820 */ /* 0x000fe20000400000 */
[----:B------:R-:W-:Y:S01]  /*9320*/  HGMMA.64x32x16.F32.BF16 R120, R24, gdesc[UR8].tnspB, R120, gsb0 ;  /* 0x4060000818787df0 */ /* 0x000fe20008001878 */
[----:B------:R-:W-:Y:S01]  /*9330*/  UMOV UR10, UR20 ;  /* 0x00000014000a7c82 */ /* 0x000fe20008000000 */
[----:B------:R-:W-:Y:S01]  /*9340*/  UMOV UR11, 0x80000020 ;  /* 0x80000020000b7882 */ /* 0x000fe20000000000 */
[----:B------:R-:W-:Y:S01]  /*9350*/  UIADD3 UR20, UR6, 0xa40, URZ ;  /* 0x00000a4006147890 */ /* 0x000fe2000fffe03f */
[----:B---3--:R-:W-:Y:S01]  /*9360*/  @!P6 FMUL R54, R54, R54 ;  /* 0x000000363636e220 */ /* 0x008fe20000400000 */
[----:B------:R-:W-:Y:S01]  /*9370*/  FSETP.GEU.AND P6, PT, R59, -126, PT ;  /* 0xc2fc00003b00780b */ /* 0x000fe20003fce000 */
[----:B------:R-:W1:Y:S01]  /*9380*/  MUFU.EX2 R57, R57 ;  /* 0x0000003900397308 */ /* 0x000e620000000800 */
[----:B------:R-:W-:-:S07]  /*9390*/  @!P5 FMUL R58, R58, 0.5 ;  /* 0x3f0000003a3ad820 */ /* 0x000fce0000400000 */
[----:B------:R-:W2:Y:S04]  /*93a0*/  MUFU.EX2 R58, R58 ;  /* 0x0000003a003a7308 */ /* 0x000ea80000000800 */
[----:B------:R-:W-:Y:S01]  /*93b0*/  @!P6 FMUL R59, R59, 0.5 ;  /* 0x3f0000003b3be820 */ /* 0x000fe20000400000 */
[----:B-1----:R-:W-:-:S05]  /*93c0*/  @!P4 FMUL R57, R57, R57 ;  /* 0x000000393939c220 */ /* 0x002fca0000400000 */
[----:B------:R-:W1:Y:S01]  /*93d0*/  MUFU.EX2 R59, R59 ;  /* 0x0000003b003b7308 */ /* 0x000e620000000800 */
[----:B------:R-:W-:Y:S01]  /*93e0*/  FSETP.GEU.AND P4, PT, R68, -126, PT ;  /* 0xc2fc00004400780b */ /* 0x000fe20003f8e000 */
[----:B--2---:R-:W-:Y:S01]  /*93f0*/  @!P5 FMUL R58, R58, R58 ;  /* 0x0000003a3a3ad220 */ /* 0x004fe20000400000 */
[----:B------:R-:W-:-:S11]  /*9400*/  FSETP.GEU.AND P5, PT, R67, -126, PT ;  /* 0xc2fc00004300780b */ /* 0x000fd60003fae000 */
[----:B------:R-:W-:Y:S01]  /*9410*/  @!P4 FMUL R68, R68, 0.5 ;  /* 0x3f0000004444c820 */ /* 0x000fe20000400000 */
[----:B-1----:R-:W-:Y:S01]  /*9420*/  @!P6 FMUL R59, R59, R59 ;  /* 0x0000003b3b3be220 */ /* 0x002fe20000400000 */
[----:B------:R-:W-:Y:S02]  /*9430*/  FSETP.GEU.AND P6, PT, R60, -126, PT ;  /* 0xc2fc00003c00780b */ /* 0x000fe40003fce000 */
[----:B------:R-:W1:Y:S01]  /*9440*/  MUFU.EX2 R15, R68 ;  /* 0x00000044000f7308 */ /* 0x000e620000000800 */
[----:B------:R-:W-:Y:S01]  /*9450*/  @!P5 FMUL R67, R67, 0.5 ;  /* 0x3f0000004343d820 */ /* 0x000fe20000400000 */
[----:B------:R-:W-:Y:S02]  /*9460*/  WARPGROUP.DEPBAR.LE gsb0, 0x0 ;  /* 0x00008000000079c5 */ /* 0x000fe40000010000 */
[----:B------:R-:W-:-:S04]  /*9470*/  WARPGROUP.ARRIVE ;  /* 0x00000000000079c5 */ /* 0x000fc80000000000 */
[----:B------:R-:W2:Y:S03]  /*9480*/  MUFU.EX2 R13, R67 ;  /* 0x00000043000d7308 */ /* 0x000ea60000000800 */
[----:B------:R-:W-:Y:S01]  /*9490*/  @!P6 FMUL R60, R60, 0.5 ;  /* 0x3f0000003c3ce820 */ /* 0x000fe20000400000 */
[----:B------:R-:W-:Y:S01]  /*94a0*/  HGMMA.64x32x16.F32.BF16 R104, R24, gdesc[UR16].tnspB, R104, gsb0 ;  /* 0x4060001018687df0 */ /* 0x000fe20008001868 */
[----:B------:R-:W-:Y:S01]  /*94b0*/  UIADD3 UR18, UR6, 0x840, URZ ;  /* 0x0000084006127890 */ /* 0x000fe2000fffe03f */
[----:B-1----:R-:W-:Y:S01]  /*94c0*/  @!P4 FMUL R15, R15, R15 ;  /* 0x0000000f0f0fc220 */ /* 0x002fe20000400000 */
[----:B------:R-:W-:Y:S02]  /*94d0*/  UMOV UR19, 0x80000020 ;  /* 0x8000002000137882 */ /* 0x000fe40000000000 */
[----:B------:R-:W1:Y:S01]  /*94e0*/  MUFU.EX2 R60, R60 ;  /* 0x0000003c003c7308 */ /* 0x000e620000000800 */
[----:B------:R-:W-:Y:S01]  /*94f0*/  FSETP.GEU.AND P4, PT, R64, -126, PT ;  /* 0xc2fc00004000780b */ /* 0x000fe20003f8e000 */
[----:B--2---:R-:W-:Y:S01]  /*9500*/  @!P5 FMUL R13, R13, R13 ;  /* 0x0000000d0d0dd220 */ /* 0x004fe20000400000 */
[----:B------:R-:W-:-:S11]  /*9510*/  FSETP.GEU.AND P5, PT, R29, -126, PT ;  /* 0xc2fc00001d00780b */ /* 0x000fd60003fae000 */
[----:B------:R-:W-:Y:S01]  /*9520*/  @!P4 FMUL R64, R64, 0.5 ;  /* 0x3f0000004040c820 */ /* 0x000fe20000400000 */
[----:B-1----:R-:W-:Y:S01]  /*9530*/  @!P6 FMUL R60, R60, R60 ;  /* 0x0000003c3c3ce220 */ /* 0x002fe20000400000 */
[----:B------:R-:W-:-:S04]  /*9540*/  FSETP.GEU.AND P6, PT, R62, -126, PT ;  /* 0xc2fc00003e00780b */ /* 0x000fc80003fce000 */
[----:B------:R-:W1:Y:S01]  /*9550*/  MUFU.EX2 R64, R64 ;  /* 0x0000004000407308 */ /* 0x000e620000000800 */
[----:B------:R-:W-:-:S07]  /*9560*/  @!P5 FMUL R29, R29, 0.5 ;  /* 0x3f0000001d1dd820 */ /* 0x000fce0000400000 */
[----:B------:R-:W2:Y:S01]  /*9570*/  MUFU.EX2 R29, R29 ;  /* 0x0000001d001d7308 */ /* 0x000ea20000000800 */
[----:B------:R-:W-:-:S07]  /*9580*/  @!P6 FMUL R62, R62, 0.5 ;  /* 0x3f0000003e3ee820 */ /* 0x000fce0000400000 */
[----:B------:R-:W3:Y:S01]  /*9590*/  MUFU.EX2 R62, R62 ;  /* 0x0000003e003e7308 */ /* 0x000ee20000000800 */
[----:B-1----:R-:W-:Y:S01]  /*95a0*/  @!P4 FMUL R64, R64, R64 ;  /* 0x000000404040c220 */ /* 0x002fe20000400000 */
[----:B--2---:R-:W-:Y:S01]  /*95b0*/  @!P5 FMUL R29, R29, R29 ;  /* 0x0000001d1d1dd220 */ /* 0x004fe20000400000 */
[----:B------:R-:W-:Y:S02]  /*95c0*/  WARPGROUP.DEPBAR.LE gsb0, 0x0 ;  /* 0x00008000000079c5 */ /* 0x000fe40000010000 */
[----:B------:R-:W-:Y:S01]  /*95d0*/  WARPGROUP.ARRIVE ;  /* 0x00000000000079c5 */ /* 0x000fe20000000000 */
[----:B------:R-:W-:-:S05]  /*95e0*/  FSETP.GEU.AND P5, PT, R66, -126, PT ;  /* 0xc2fc00004200780b */ /* 0x000fca0003fae000 */
[----:B------:R-:W-:Y:S01]  /*95f0*/  HGMMA.64x32x16.F32.BF16 R88, R24, gdesc[UR8].tnspB, R88, gsb0 ;  /* 0x4060000818587df0 */ /* 0x000fe20008001858 */
[----:B------:R-:W-:Y:S01]  /*9600*/  UIADD3 UR10, UR6, 0x240, URZ ;  /* 0x00000240060a7890 */ /* 0x000fe2000fffe03f */
[----:B---3--:R-:W-:Y:S01]  /*9610*/  @!P6 FMUL R62, R62, R62 ;  /* 0x0000003e3e3ee220 */ /* 0x008fe20000400000 */
[----:B------:R-:W-:Y:S01]  /*9620*/  UMOV UR11, 0x80000020 ;  /* 0x80000020000b7882 */ /* 0x000fe20000000000 */
[----:B------:R-:W-:-:S04]  /*9630*/  FSETP.GEU.AND P6, PT, R72, -126, PT ;  /* 0xc2fc00004800780b */ /* 0x000fc80003fce000 */
[----:B------:R-:W-:-:S06]  /*9640*/  @!P5 FMUL R66, R66, 0.5 ;  /* 0x3f0000004242d820 */ /* 0x000fcc0000400000 */
[----:B------:R-:W1:Y:S03]  /*9650*/  MUFU.EX2 R66, R66 ;  /* 0x0000004200427308 */ /* 0x000e660000000800 */
[----:B------:R-:W-:-:S05]  /*9660*/  @!P6 FMUL R72, R72, 0.5 ;  /* 0x3f0000004848e820 */ /* 0x000fca0000400000 */
[----:B------:R-:W2:Y:S01]  /*9670*/  MUFU.EX2 R31, R72 ;  /* 0x00000048001f7308 */ /* 0x000ea20000000800 */
[----:B-1----:R-:W-:Y:S01]  /*9680*/  @!P5 FMUL R66, R66, R66 ;  /* 0x000000424242d220 */ /* 0x002fe20000400000 */
[----:B------:R-:W-:Y:S01]  /*9690*/  FSETP.GEU.AND P5, PT, R76, -126, PT ;  /* 0xc2fc00004c00780b */ /* 0x000fe20003fae000 */
[----:B--2---:R-:W-:-:S12]  /*96a0*/  @!P6 FMUL R31, R31, R31 ;  /* 0x0000001f1f1fe220 */ /* 0x004fd80000400000 */
[----:B------:R-:W-:Y:S01]  /*96b0*/  @!P5 FMUL R76, R76, 0.5 ;  /* 0x3f0000004c4cd820 */ /* 0x000fe20000400000 */
[----:B------:R-:W-:Y:S02]  /*96c0*/  WARPGROUP.DEPBAR.LE gsb0, 0x0 ;  /* 0x00008000000079c5 */ /* 0x000fe40000010000 */
[----:B------:R-:W-:Y:S01]  /*96d0*/  F2FP.BF16.F32.PACK_AB R24, R33, R32 ;  /* 0x000000202118723e */ /* 0x000fe200000010ff */
[----:B------:R-:W-:Y:S01]  /*96e0*/  FADD R32, R61, R32 ;  /* 0x000000203d207221 */ /* 0x000fe20000000000 */
[----:B------:R-:W-:Y:S02]  /*96f0*/  F2FP.BF16.F32.PACK_AB R26, R30, R37 ;  /* 0x000000251e1a723e */ /* 0x000fe400000010ff */
[----:B------:R-:W-:Y:S01]  /*9700*/  F2FP.BF16.F32.PACK_AB R25, R234, R225 ;  /* 0x000000e1ea19723e */ /* 0x000fe200000010ff */
[----:B------:R-:W-:Y:S01]  /*9710*/  FADD R32, R32, R33 ;  /* 0x0000002120207221 */ /* 0x000fe20000000000 */
[----:B------:R-:W-:Y:S01]  /*9720*/  F2FP.BF16.F32.PACK_AB R27, R36, R227 ;  /* 0x000000e3241b723e */ /* 0x000fe200000010ff */
[--C-:B------:R-:W-:Y:S01]  /*9730*/  FFMA R33, R75, UR7, -R28.reuse ;  /* 0x000000074b217c23 */ /* 0x100fe2000800081c */
[----:B------:R-:W-:Y:S01]  /*9740*/  FADD R225, R230, R225 ;  /* 0x000000e1e6e17221 */ /* 0x000fe20000000000 */
[----:B------:R-:W-:Y:S01]  /*9750*/  FADD R37, R32, R37 ;  /* 0x0000002520257221 */ /* 0x000fe20000000000 */
[----:B------:R-:W-:Y:S01]  /*9760*/  WARPGROUP.ARRIVE ;  /* 0x00000000000079c5 */ /* 0x000fe20000000000 */
[----:B------:R-:W-:Y:S01]  /*9770*/  FFMA R32, R74, UR7, -R28 ;  /* 0x000000074a207c23 */ /* 0x000fe2000800081c */
[----:B------:R-:W-:Y:S01]  /*9780*/  FSETP.GEU.AND P6, PT, R33, -126, PT ;  /* 0xc2fc00002100780b */ /* 0x000fe20003fce000 */
[----:B------:R-:W-:Y:S01]  /*9790*/  FADD R37, R37, R30 ;  /* 0x0000001e25257221 */ /* 0x000fe20000000000 */
[----:B------:R-:W-:Y:S01]  /*97a0*/  FADD R234, R225, R234 ;  /* 0x000000eae1ea7221 */ /* 0x000fe20000000000 */
[----:B------:R-:W-:Y:S01]  /*97b0*/  FFMA R30, R78, UR7, -R28 ;  /* 0x000000074e1e7c23 */ /* 0x000fe2000800081c */
[----:B------:R-:W-:Y:S01]  /*97c0*/  HGMMA.64x32x16.F32.BF16 R184, R24, gdesc[UR24].tnspB, R184, gsb0 ;  /* 0x4060001818b87df0 */ /* 0x000fe200080018b8 */
[----:B------:R-:W-:Y:S01]  /*97d0*/  UMOV UR26, UR8 ;  /* 0x00000008001a7c82 */ /* 0x000fe20008000000 */
[----:B------:R-:W-:Y:S01]  /*97e0*/  UMOV UR27, 0x80000020 ;  /* 0x80000020001b7882 */ /* 0x000fe20000000000 */
[----:B------:R-:W-:Y:S01]  /*97f0*/  UIADD3 UR8, UR6, 0xc0, URZ ;  /* 0x000000c006087890 */ /* 0x000fe2000fffe03f */
[----:B------:R-:W-:Y:S01]  /*9800*/  FSETP.GEU.AND P4, PT, R32, -126, PT ;  /* 0xc2fc00002000780b */ /* 0x000fe20003f8e000 */
[----:B------:R-:W-:-:S04]  /*9810*/  FADD R227, R234, R227 ;  /* 0x000000e3eae37221 */ /* 0x000fc80000000000 */
[----:B------:R-:W-:Y:S01]  /*9820*/  @!P6 FMUL R33, R33, 0.5 ;  /* 0x3f0000002121e820 */ /* 0x000fe20000400000 */
[----:B------:R-:W-:-:S05]  /*9830*/  FADD R36, R227, R36 ;  /* 0x00000024e3247221 */ /* 0x000fca0000000000 */
[----:B------:R-:W1:Y:S02]  /*9840*/  MUFU.EX2 R33, R33 ;  /* 0x0000002100217308 */ /* 0x000e640000000800 */
[----:B------:R-:W-:-:S06]  /*9850*/  @!P4 FMUL R32, R32, 0.5 ;  /* 0x3f0000002020c820 */ /* 0x000fcc0000400000 */
[----:B------:R-:W2:Y:S01]  /*9860*/  MUFU.EX2 R32, R32 ;  /* 0x0000002000207308 */ /* 0x000ea20000000800 */
[----:B-1----:R-:W-:Y:S01]  /*9870*/  @!P6 FMUL R33, R33, R33 ;  /* 0x000000212121e220 */ /* 0x002fe20000400000 */
[----:B------:R-:W-:Y:S01]  /*9880*/  FSETP.GEU.AND P6, PT, R30, -126, PT ;  /* 0xc2fc00001e00780b */ /* 0x000fe20003fce000 */
[----:B--2---:R-:W-:-:S12]  /*9890*/  @!P4 FMUL R32, R32, R32 ;  /* 0x000000202020c220 */ /* 0x004fd80000400000 */
[----:B------:R-:W-:Y:S01]  /*98a0*/  @!P6 FMUL R30, R30, 0.5 ;  /* 0x3f0000001e1ee820 */ /* 0x000fe20000400000 */
[----:B------:R-:W-:Y:S02]  /*98b0*/  WARPGROUP.DEPBAR.LE gsb0, 0x0 ;  /* 0x00008000000079c5 */ /* 0x000fe40000010000 */
[----:B------:R-:W-:-:S03]  /*98c0*/  WARPGROUP.ARRIVE ;  /* 0x00000000000079c5 */ /* 0x000fc60000000000 */
[----:B------:R-:W1:Y:S03]  /*98d0*/  MUFU.EX2 R30, R30 ;  /* 0x0000001e001e7308 */ /* 0x000e660000000800 */
[----:B------:R-:W-:Y:S01]  /*98e0*/  HGMMA.64x32x16.F32.BF16 R168, R24, gdesc[UR8].tnspB, R168, gsb0 ;  /* 0x4060000818a87df0 */ /* 0x000fe200080018a8 */
[----:B------:R-:W-:Y:S01]  /*98f0*/  UMOV UR10, UR12 ;  /* 0x0000000c000a7c82 */ /* 0x000fe20008000000 */
[----:B------:R-:W-:Y:S01]  /*9900*/  UMOV UR11, 0x80000020 ;  /* 0x80000020000b7882 */ /* 0x000fe20000000000 */
[----:B------:R-:W-:Y:S01]  /*9910*/  UIADD3 UR12, UR6, 0x480, URZ ;  /* 0x00000480060c7890 */ /* 0x000fe2000fffe03f */
[----:B-1----:R-:W-:Y:S01]  /*9920*/  @!P6 FMUL R30, R30, R30 ;  /* 0x0000001e1e1ee220 */ /* 0x002fe20000400000 */
        /* <DEDUP_REMOVED lines=28> */
[----:B------:R-:W-:Y:S01]  /*9af0*/  F2FP.BF16.F32.PACK_AB R24, R35, R232 ;  /* 0x000000e82318723e */ /* 0x000fe200000010ff */
[----:B------:R-:W-:Y:S01]  /*9b00*/  FADD R232, R37, R232 ;  /* 0x000000e825e87221 */ /* 0x000fe20000000000 */
[----:B------:R-:W-:Y:S01]  /*9b10*/  F2FP.BF16.F32.PACK_AB R25, R38, R229 ;  /* 0x000000e52619723e */ /* 0x000fe200000010ff */
[----:B------:R-:W1:Y:S01]  /*9b20*/  MUFU.EX2 R37, R76 ;  /* 0x0000004c00257308 */ /* 0x000e620000000800 */
[----:B------:R-:W-:Y:S01]  /*9b30*/  F2FP.BF16.F32.PACK_AB R26, R34, R41 ;  /* 0x00000029221a723e */ /* 0x000fe200000010ff */
[----:B------:R-:W-:Y:S01]  /*9b40*/  FADD R229, R36, R229 ;  /* 0x000000e524e57221 */ /* 0x000fe20000000000 */
[----:B------:R-:W-:Y:S01]  /*9b50*/  F2FP.BF16.F32.PACK_AB R27, R39, R44 ;  /* 0x0000002c271b723e */ /* 0x000fe200000010ff */
[----:B------:R-:W-:Y:S01]  /*9b60*/  FFMA R36, R77, UR7, -R218 ;  /* 0x000000074d247c23 */ /* 0x000fe200080008da */
[----:B------:R-:W-:Y:S01]  /*9b70*/  FADD R232, R232, R35 ;  /* 0x00000023e8e87221 */ /* 0x000fe20000000000 */
[----:B------:R-:W-:Y:S01]  /*9b80*/  FADD R229, R229, R38 ;  /* 0x00000026e5e57221 */ /* 0x000fe20000000000 */
[----:B------:R-:W-:Y:S01]  /*9b90*/  WARPGROUP.ARRIVE ;  /* 0x00000000000079c5 */ /* 0x000fe20000000000 */
[----:B------:R-:W-:Y:S01]  /*9ba0*/  FFMA R38, R81, UR7, -R218 ;  /* 0x0000000751267c23 */ /* 0x000fe200080008da */
[----:B------:R-:W-:Y:S01]  /*9bb0*/  FSETP.GEU.AND P4, PT, R36, -126, PT ;  /* 0xc2fc00002400780b */ /* 0x000fe20003f8e000 */
[----:B------:R-:W-:Y:S01]  /*9bc0*/  FADD R61, R232, R41 ;  /* 0x00000029e83d7221 */ /* 0x000fe20000000000 */
[----:B------:R-:W-:Y:S01]  /*9bd0*/  FADD R68, R229, R44 ;  /* 0x0000002ce5447221 */ /* 0x000fe20000000000 */
[--C-:B------:R-:W-:Y:S01]  /*9be0*/  FFMA R44, R82, UR7, -R28.reuse ;  /* 0x00000007522c7c23 */ /* 0x100fe2000800081c */
[----:B------:R-:W-:Y:S01]  /*9bf0*/  HGMMA.64x32x16.F32.BF16 R184, R24, gdesc[UR24].tnspB, R184, gsb0 ;  /* 0x4060001818b87df0 */ /* 0x000fe200080018b8 */
[----:B------:R-:W-:Y:S01]  /*9c00*/  UMOV UR26, UR16 ;  /* 0x00000010001a7c82 */ /* 0x000fe20008000000 */
[----:B------:R-:W-:Y:S01]  /*9c10*/  UMOV UR27, 0x80000020 ;  /* 0x80000020001b7882 */ /* 0x000fe20000000000 */
[----:B------:R-:W-:Y:S01]  /*9c20*/  UIADD3 UR16, UR6, 0x6c0, URZ ;  /* 0x000006c006107890 */ /* 0x000fe2000fffe03f */
[----:B-1----:R-:W-:Y:S01]  /*9c30*/  @!P5 FMUL R37, R37, R37 ;  /* 0x000000252525d220 */ /* 0x002fe20000400000 */
[----:B------:R-:W-:Y:S01]  /*9c40*/  FSETP.GEU.AND P5, PT, R79, -126, PT ;  /* 0xc2fc00004f00780b */ /* 0x000fe20003fae000 */
[----:B------:R-:W-:Y:S01]  /*9c50*/  FFMA R28, R87, UR7, -R28 ;  /* 0x00000007571c7c23 */ /* 0x000fe2000800081c */
[----:B------:R-:W-:Y:S01]  /*9c60*/  FSETP.GEU.AND P6, PT, R38, -126, PT ;  /* 0xc2fc00002600780b */ /* 0x000fe20003fce000 */
[----:B------:R-:W-:Y:S01]  /*9c70*/  FADD R61, R61, R34 ;  /* 0x000000223d3d7221 */ /* 0x000fe20000000000 */
[----:B------:R-:W-:Y:S01]  /*9c80*/  @!P4 FMUL R36, R36, 0.5 ;  /* 0x3f0000002424c820 */ /* 0x000fe20000400000 */
[----:B------:R-:W-:Y:S01]  /*9c90*/  FADD R68, R68, R39 ;  /* 0x0000002744447221 */ /* 0x000fe20000000000 */
[----:B------:R-:W-:-:S04]  /*9ca0*/  UMOV UR7, 0x80000020 ;  /* 0x8000002000077882 */ /* 0x000fc80000000000 */
[----:B------:R-:W1:Y:S03]  /*9cb0*/  MUFU.EX2 R36, R36 ;  /* 0x0000002400247308 */ /* 0x000e660000000800 */
[----:B------:R-:W-:Y:S02]  /*9cc0*/  @!P5 FMUL R79, R79, 0.5 ;  /* 0x3f0000004f4fd820 */ /* 0x000fe40000400000 */
[----:B------:R-:W-:-:S03]  /*9cd0*/  @!P6 FMUL R38, R38, 0.5 ;  /* 0x3f0000002626e820 */ /* 0x000fc60000400000 */
[----:B------:R-:W2:Y:S08]  /*9ce0*/  MUFU.EX2 R35, R79 ;  /* 0x0000004f00237308 */ /* 0x000eb00000000800 */
[----:B------:R-:W3:Y:S01]  /*9cf0*/  MUFU.EX2 R38, R38 ;  /* 0x0000002600267308 */ /* 0x000ee20000000800 */
[----:B-1----:R-:W-:Y:S01]  /*9d00*/  @!P4 FMUL R36, R36, R36 ;  /* 0x000000242424c220 */ /* 0x002fe20000400000 */
[----:B------:R-:W-:Y:S01]  /*9d10*/  FSETP.GEU.AND P4, PT, R80, -126, PT ;  /* 0xc2fc00005000780b */ /* 0x000fe20003f8e000 */
[----:B--2---:R-:W-:Y:S01]  /*9d20*/  @!P5 FMUL R35, R35, R35 ;  /* 0x000000232323d220 */ /* 0x004fe20000400000 */
[----:B------:R-:W-:-:S11]  /*9d30*/  FSETP.GEU.AND P5, PT, R44, -126, PT ;  /* 0xc2fc00002c00780b */ /* 0x000fd60003fae000 */
[----:B------:R-:W-:Y:S01]  /*9d40*/  @!P4 FMUL R80, R80, 0.5 ;  /* 0x3f0000005050c820 */ /* 0x000fe20000400000 */
[----:B---3--:R-:W-:Y:S01]  /*9d50*/  @!P6 FMUL R38, R38, R38 ;  /* 0x000000262626e220 */ /* 0x008fe20000400000 */
[----:B------:R-:W-:Y:S01]  /*9d60*/  FSETP.GEU.AND P6, PT, R84, -126, PT ;  /* 0xc2fc00005400780b */ /* 0x000fe20003fce000 */
[----:B------:R-:W-:Y:S02]  /*9d70*/  WARPGROUP.DEPBAR.LE gsb0, 0x0 ;  /* 0x00008000000079c5 */ /* 0x000fe40000010000 */
[----:B------:R-:W-:Y:S01]  /*9d80*/  WARPGROUP.ARRIVE ;  /* 0x00000000000079c5 */ /* 0x000fe20000000000 */
[----:B------:R-:W1:Y:S01]  /*9d90*/  MUFU.EX2 R41, R80 ;  /* 0x0000005000297308 */ /* 0x000e620000000800 */
[----:B------:R-:W-:-:S04]  /*9da0*/  @!P5 FMUL R44, R44, 0.5 ;  /* 0x3f0000002c2cd820 */ /* 0x000fc80000400000 */
[----:B------:R-:W-:Y:S01]  /*9db0*/  HGMMA.64x32x16.F32.BF16 R168, R24, gdesc[UR8].tnspB, R168, gsb0 ;  /* 0x4060000818a87df0 */ /* 0x000fe200080018a8 */
[----:B------:R-:W-:Y:S01]  /*9dc0*/  UMOV UR10, UR12 ;  /* 0x0000000c000a7c82 */ /* 0x000fe20008000000 */
[----:B------:R-:W-:Y:S01]  /*9dd0*/  UMOV UR11, 0x80000020 ;  /* 0x80000020000b7882 */ /* 0x000fe20000000000 */
[----:B------:R-:W-:Y:S01]  /*9de0*/  UIADD3 UR12, UR6, 0x4c0, URZ ;  /* 0x000004c0060c7890 */ /* 0x000fe2000fffe03f */
[----:B------:R-:W-:Y:S01]  /*9df0*/  @!P6 FMUL R84, R84, 0.5 ;  /* 0x3f0000005454e820 */ /* 0x000fe20000400000 */
[----:B------:R-:W2:Y:S01]  /*9e00*/  MUFU.EX2 R44, R44 ;  /* 0x0000002c002c7308 */ /* 0x000ea20000000800 */
[----:B-1----:R-:W-:Y:S01]  /*9e10*/  @!P4 FMUL R41, R41, R41 ;  /* 0x000000292929c220 */ /* 0x002fe20000400000 */
[----:B------:R-:W-:-:S06]  /*9e20*/  FSETP.GEU.AND P4, PT, R83, -126, PT ;  /* 0xc2fc00005300780b */ /* 0x000fcc0003f8e000 */
[----:B------:R-:W1:Y:S01]  /*9e30*/  MUFU.EX2 R84, R84 ;  /* 0x0000005400547308 */ /* 0x000e620000000800 */
[----:B--2---:R-:W-:Y:S01]  /*9e40*/  @!P5 FMUL R44, R44, R44 ;  /* 0x0000002c2c2cd220 */ /* 0x004fe20000400000 */
[----:B------:R-:W-:-:S05]  /*9e50*/  FSETP.GEU.AND P5, PT, R85, -126, PT ;  /* 0xc2fc00005500780b */ /* 0x000fca0003fae000 */
[----:B------:R-:W-:Y:S01]  /*9e60*/  @!P4 FMUL R83, R83, 0.5 ;  /* 0x3f0000005353c820 */ /* 0x000fe20000400000 */
[----:B-1----:R-:W-:-:S05]  /*9e70*/  @!P6 FMUL R84, R84, R84 ;  /* 0x000000545454e220 */ /* 0x002fca0000400000 */
[----:B------:R-:W1:Y:S01]  /*9e80*/  MUFU.EX2 R83, R83 ;  /* 0x0000005300537308 */ /* 0x000e620000000800 */
[----:B------:R-:W-:Y:S01]  /*9e90*/  FSETP.GEU.AND P6, PT, R28, -126, PT ;  /* 0xc2fc00001c00780b */ /* 0x000fe20003fce000 */
[----:B------:R-:W-:-:S06]  /*9ea0*/  @!P5 FMUL R85, R85, 0.5 ;  /* 0x3f0000005555d820 */ /* 0x000fcc0000400000 */
[----:B------:R-:W2:Y:S06]  /*9eb0*/  MUFU.EX2 R85, R85 ;  /* 0x0000005500557308 */ /* 0x000eac0000000800 */
[----:B------:R-:W-:Y:S01]  /*9ec0*/  @!P6 FMUL R28, R28, 0.5 ;  /* 0x3f0000001c1ce820 */ /* 0x000fe20000400000 */
[----:B-1----:R-:W-:Y:S01]  /*9ed0*/  @!P4 FMUL R83, R83, R83 ;  /* 0x000000535353c220 */ /* 0x002fe20000400000 */
[----:B------:R-:W-:Y:S02]  /*9ee0*/  WARPGROUP.DEPBAR.LE gsb0, 0x0 ;  /* 0x00008000000079c5 */ /* 0x000fe40000010000 */
[----:B------:R-:W-:Y:S01]  /*9ef0*/  WARPGROUP.ARRIVE ;  /* 0x00000000000079c5 */ /* 0x000fe20000000000 */
[----:B------:R-:W-:Y:S01]  /*9f00*/  FSETP.GEU.AND P4, PT, R86, -126, PT ;  /* 0xc2fc00005600780b */ /* 0x000fe20003f8e000 */
[----:B------:R-:W1:Y:S04]  /*9f10*/  MUFU.EX2 R28, R28 ;  /* 0x0000001c001c7308 */ /* 0x000e680000000800 */
[----:B------:R-:W-:Y:S01]  /*9f20*/  HGMMA.64x32x16.F32.BF16 R152, R24, gdesc[UR8].tnspB, R152, gsb0 ;  /* 0x4060000818987df0 */ /* 0x000fe20008001898 */
[----:B------:R-:W-:Y:S01]  /*9f30*/  UMOV UR10, UR20 ;  /* 0x00000014000a7c82 */ /* 0x000fe20008000000 */
[----:B------:R-:W-:Y:S01]  /*9f40*/  UMOV UR11, 0x80000020 ;  /* 0x80000020000b7882 */ /* 0x000fe20000000000 */
[----:B------:R-:W-:Y:S01]  /*9f50*/  UIADD3 UR20, UR6, 0xac0, URZ ;  /* 0x00000ac006147890 */ /* 0x000fe2000fffe03f */
[----:B--2---:R-:W-:-:S04]  /*9f60*/  @!P5 FMUL R85, R85, R85 ;  /* 0x000000555555d220 */ /* 0x004fc80000400000 */
[----:B------:R-:W-:Y:S01]  /*9f70*/  @!P4 FMUL R86, R86, 0.5 ;  /* 0x3f0000005656c820 */ /* 0x000fe20000400000 */
[----:B-1----:R-:W-:-:S05]  /*9f80*/  @!P6 FMUL R28, R28, R28 ;  /* 0x0000001c1c1ce220 */ /* 0x002fca0000400000 */
[----:B------:R-:W1:Y:S02]  /*9f90*/  MUFU.EX2 R86, R86 ;  /* 0x0000005600567308 */ /* 0x000e640000000800 */
[----:B-1----:R-:W-:Y:S01]  /*9fa0*/  @!P4 FMUL R86, R86, R86 ;  /* 0x000000565656c220 */ /* 0x002fe20000400000 */
[----:B------:R-:W-:-:S04]  /*9fb0*/  ISETP.NE.AND P4, PT, R17, 0x4, PT ;  /* 0x000000041100780c */ /* 0x000fc80003f85270 */
[----:B------:R-:W-:Y:S01]  /*9fc0*/  SEL R17, R17, RZ, P4 ;  /* 0x000000ff11117207 */ /* 0x000fe20002000000 */
[----:B------:R-:W-:Y:S02]  /*9fd0*/  WARPGROUP.DEPBAR.LE gsb0, 0x0 ;  /* 0x00008000000079c5 */ /* 0x000fe40000010000 */
[----:B------:R-:W-:-:S06]  /*9fe0*/  WARPGROUP.ARRIVE ;  /* 0x00000000000079c5 */ /* 0x000fcc0000000000 */
[----:B------:R-:W-:Y:S01]  /*9ff0*/  HGMMA.64x32x16.F32.BF16 R136, R24, gdesc[UR24].tnspB, R136, gsb0 ;  /* 0x4060001818887df0 */ /* 0x000fe20008001888 */
[----:B------:R-:W-:Y:S02]  /*a000*/  UMOV UR27, 0x80000020 ;  /* 0x80000020001b7882 */ /* 0x000fe40000000000 */
        /* <DEDUP_REMOVED lines=17> */
[----:B------:R-:W-:Y:S01]  /*a120*/  F2FP.BF16.F32.PACK_AB R24, R43, R40 ;  /* 0x000000282b18723e */ /* 0x000fe200000010ff */
[----:B------:R-:W-:Y:S01]  /*a130*/  FADD R40, R61, R40 ;  /* 0x000000283d287221 */ /* 0x000fe20000000000 */
[----:B------:R-:W-:Y:S01]  /*a140*/  F2FP.BF16.F32.PACK_AB R25, R46, R45 ;  /* 0x0000002d2e19723e */ /* 0x000fe200000010ff */
[----:B------:R-:W-:Y:S01]  /*a150*/  FADD R45, R68, R45 ;  /* 0x0000002d442d7221 */ /* 0x000fe20000000000 */
[----:B------:R-:W-:Y:S01]  /*a160*/  F2FP.BF16.F32.PACK_AB R26, R42, R49 ;  /* 0x000000312a1a723e */ /* 0x000fe200000010ff */
[----:B------:R-:W-:Y:S01]  /*a170*/  FADD R40, R40, R43 ;  /* 0x0000002b28287221 */ /* 0x000fe20000000000 */
[----:B------:R-:W-:Y:S01]  /*a180*/  F2FP.BF16.F32.PACK_AB R27, R47, R50 ;  /* 0x000000322f1b723e */ /* 0x000fe200000010ff */
[----:B------:R-:W-:-:S02]  /*a190*/  FADD R45, R45, R46 ;  /* 0x0000002e2d2d7221 */ /* 0x000fc40000000000 */
[----:B------:R-:W-:Y:S01]  /*a1a0*/  FADD R49, R40, R49 ;  /* 0x0000003128317221 */ /* 0x000fe20000000000 */
[----:B------:R-:W-:Y:S01]  /*a1b0*/  WARPGROUP.ARRIVE ;  /* 0x00000000000079c5 */ /* 0x000fe20000000000 */
[----:B------:R-:W-:Y:S02]  /*a1c0*/  FADD R50, R45, R50 ;  /* 0x000000322d327221 */ /* 0x000fe40000000000 */
[----:B------:R-:W-:Y:S02]  /*a1d0*/  FADD R49, R49, R42 ;  /* 0x0000002a31317221 */ /* 0x000fe40000000000 */
[----:B------:R-:W-:Y:S01]  /*a1e0*/  FADD R47, R50, R47 ;  /* 0x0000002f322f7221 */ /* 0x000fe20000000000 */
[----:B------:R-:W-:Y:S01]  /*a1f0*/  HGMMA.64x32x16.F32.BF16 R184, R24, gdesc[UR20].tnspB, R184, gsb0 ;  /* 0x4060001418b87df0 */ /* 0x000fe200080018b8 */
[----:B------:R-:W-:Y:S01]  /*a200*/  UIADD3 UR22, UR6, 0xd00, URZ ;  /* 0x00000d0006167890 */ /* 0x000fe2000fffe03f */
[----:B------:R-:W-:Y:S01]  /*a210*/  UMOV UR23, 0x80000020 ;  /* 0x8000002000177882 */ /* 0x000fe20000000000 */
[----:B------:R-:W-:-:S02]  /*a220*/  WARPGROUP.DEPBAR.LE gsb0, 0x0 ;  /* 0x00008000000079c5 */ /* 0x000fc40000010000 */
        /* <DEDUP_REMOVED lines=50> */
[----:B------:R-:W-:Y:S01]  /*a550*/  UMOV UR26, UR8 ;  /* 0x00000008001a7c82 */ /* 0x000fe20008000000 */
[----:B------:R-:W-:Y:S01]  /*a560*/  UMOV UR27, 0x80000020 ;  /* 0x80000020001b7882 */ /* 0x000fe20000000000 */
[----:B------:R-:W-:Y:S01]  /*a570*/  UIADD3 UR8, UR6, 0x180, URZ ;  /* 0x0000018006087890 */ /* 0x000fe2000fffe03f */
        /* <DEDUP_REMOVED lines=41> */
[----:B------:R-:W-:Y:S01]  /*a810*/  FADD R60, R60, R13 ;  /* 0x0000000d3c3c7221 */ /* 0x000fe20000000000 */
[----:B------:R-:W-:Y:S01]  /*a820*/  LEA R13, R7, R14, 0x3 ;  /* 0x0000000e070d7211 */ /* 0x000fe200078e18ff */
[----:B------:R-:W-:Y:S01]  /*a830*/  FADD R15, R58, R15 ;  /* 0x0000000f3a0f7221 */ /* 0x000fe20000000000 */
[----:B------:R-:W-:Y:S01]  /*a840*/  WARPGROUP.ARRIVE ;  /* 0x00000000000079c5 */ /* 0x000fe20000000000 */
[----:B------:R-:W-:Y:S01]  /*a850*/  FADD R29, R60, R29 ;  /* 0x0000001d3c1d7221 */ /* 0x000fe20000000000 */
[----:B------:R-:W-:Y:S01]  /*a860*/  PRMT R13, RZ, 0x654, R13 ;  /* 0x00000654ff0d7816 */ /* 0x000fe2000000000d */
[----:B------:R-:W-:Y:S01]  /*a870*/  FADD R62, R15, R62 ;  /* 0x0000003e0f3e7221 */ /* 0x000fe20000000000 */
[----:B------:R-:W-:Y:S01]  /*a880*/  IADD3 R7, R7, 0x1, RZ ;  /* 0x0000000107077810 */ /* 0x000fe20007ffe0ff */
[----:B------:R-:W-:Y:S01]  /*a890*/  FADD R29, R29, R64 ;  /* 0x000000401d1d7221 */ /* 0x000fe20000000000 */
[----:B------:R-:W-:Y:S01]  /*a8a0*/  HGMMA.64x32x16.F32.BF16 R184, R24, gdesc[UR24].tnspB, R184, gsb0 ;  /* 0x4060001818b87df0 */ /* 0x000fe200080018b8 */
[----:B------:R-:W-:Y:S01]  /*a8b0*/  UMOV UR26, UR8 ;  /* 0x00000008001a7c82 */ /* 0x000fe20008000000 */
[----:B------:R-:W-:Y:S01]  /*a8c0*/  UMOV UR27, 0x80000020 ;  /* 0x80000020001b7882 */ /* 0x000fe20000000000 */
[----:B------:R-:W-:Y:S01]  /*a8d0*/  UIADD3 UR8, UR6, 0x1c0, URZ ;  /* 0x000001c006087890 */ /* 0x000fe2000fffe03f */
[----:B------:R-:W-:-:S04]  /*a8e0*/  ISETP.NE.AND P3, PT, R7, 0x4, PT ;  /* 0x000000040700780c */ /* 0x000fc80003f65270 */
[----:B------:R-:W-:Y:S01]  /*a8f0*/  SEL R7, R7, RZ, P3 ;  /* 0x000000ff07077207 */ /* 0x000fe20001800000 */
        /* <DEDUP_REMOVED lines=47> */
[----:B------:R-:W-:Y:S03]  /*abf0*/  HGMMA.64x32x16.F32.BF16 R184, R24, gdesc[UR24].tnspB, R184, gsb0 ;  /* 0x4060001818b87df0 */ /* 0x000fe600080018b8 */
[----:B------:R-:W-:-:S04]  /*ac00*/  FADD R35, R35, R44 ;  /* 0x0000002c23237221 */ /* 0x000fc80000000000 */
[----:B------:R-:W-:-:S04]  /*ac10*/  FADD R35, R35, R83 ;  /* 0x0000005323237221 */ /* 0x000fc80000000000 */
[----:B------:R-:W-:Y:S01]  /*ac20*/  FADD R35, R35, R86 ;  /* 0x0000005623237221 */ /* 0x000fe20000000000 */
        /* <DEDUP_REMOVED lines=31> */
[----:B------:R-:W-:Y:S01]  /*ae20*/  F2FP.BF16.F32.PACK_AB R24, R38, R41 ;  /* 0x000000292618723e */ /* 0x000fe200000010ff */
[----:B------:R-:W-:Y:S01]  /*ae30*/  FADD R41, R36, R41 ;  /* 0x0000002924297221 */ /* 0x000fe20000000000 */
[----:B------:R-:W-:Y:S02]  /*ae40*/  F2FP.BF16.F32.PACK_AB R25, R83, R44 ;  /* 0x0000002c5319723e */ /* 0x000fe400000010ff */
[----:B------:R-:W-:Y:S01]  /*ae50*/  F2FP.BF16.F32.PACK_AB R26, R85, R84 ;  /* 0x00000054551a723e */ /* 0x000fe200000010ff */
[----:B------:R-:W-:Y:S01]  /*ae60*/  FADD R41, R41, R38 ;  /* 0x0000002629297221 */ /* 0x000fe20000000000 */
[----:B------:R-:W-:-:S03]  /*ae70*/  F2FP.BF16.F32.PACK_AB R27, R28, R86 ;  /* 0x000000561c1b723e */ /* 0x000fc600000010ff */
[----:B------:R-:W-:Y:S01]  /*ae80*/  FADD R41, R41, R84 ;  /* 0x0000005429297221 */ /* 0x000fe20000000000 */
[----:B------:R-:W-:-:S03]  /*ae90*/  WARPGROUP.ARRIVE ;  /* 0x00000000000079c5 */ /* 0x000fc60000000000 */
[----:B------:R-:W-:-:S03]  /*aea0*/  FADD R15, R41, R85 ;  /* 0x00000055290f7221 */ /* 0x000fc60000000000 */
        /* <DEDUP_REMOVED lines=30> */
[----:B------:R1:W-:Y:S02]  /*b090*/  SYNCS.ARRIVE.TRANS64.RED.A1T0 RZ, [R13+URZ], RZ ;  /* 0x000000ff0dff79a7 */ /* 0x0003e4000810043f */
[----:B-1----:R-:W-:-:S04]  /*b0a0*/  SEL R13, RZ, 0x1, P4 ;  /* 0x00000001ff0d7807 */ /* 0x002fc80002000000 */
[----:B------:R-:W-:Y:S01]  /*b0b0*/  LOP3.LUT R4, R4, R13, RZ, 0x3c, !PT ;  /* 0x0000000d04047212 */ /* 0x000fe200078e3cff */
[----:B------:R-:W-:Y:S01]  /*b0c0*/  FADD R13, R35, R28 ;  /* 0x0000001c230d7221 */ /* 0x000fe20000000000 */
[----:B------:R-:W-:Y:S06]  /*b0d0*/  @P2 BRA `(.L_x_31) ;  /* 0x0000000400202947 */ /* 0x000fec0003800000 */
[----:B------:R-:W-:Y:S01]  /*b0e0*/  ISETP.LT.OR P2, PT, R8, 0x1, !P0 ;  /* 0x000000010800780c */ /* 0x000fe20004741670 */
[----:B------:R-:W-:-:S12]  /*b0f0*/  BSSY B0, `(.L_x_32) ;  /* 0x0000045000007945 */ /* 0x000fd80003800000 */
[----:B------:R-:W-:Y:S05]  /*b100*/  @P2 BRA `(.L_x_33) ;  /* 0x00000004000c2947 */ /* 0x000fea0003800000 */
[----:B------:R-:W-:Y:S01]  /*b110*/  ISETP.NE.AND P3, PT, R0, RZ, PT ;  /* 0x000000ff0000720c */ /* 0x000fe20003f65270 */
[----:B------:R-:W-:Y:S01]  /*b120*/  IMAD R24, R5, 0x8, R2 ;  /* 0x0000000805187824 */ /* 0x000fe200078e0202 */
[----:B------:R-:W-:-:S11]  /*b130*/  SHF.L.U32 R25, R6, 0x1f, RZ ;  /* 0x0000001f06197819 */ /* 0x000fd600000006ff */
.L_x_34:
[----:B-1----:R1:W2:Y:S02]  /*b140*/  SYNCS.PHASECHK.TRANS64.TRYWAIT P2, [R24+URZ+0x3f020], R25 ;  /* 0x03f02019180075a7 */ /* 0x0022a4000804017f */
[----:B--2---:R-:W-:Y:S05]  /*b150*/  @!P2 NANOSLEEP.SYNCS 0x989680 ;  /* 0x009896800000a95d */ /* 0x004fea0003900000 */
[----:B------:R-:W2:Y:S02]  /*b160*/  @!P2 SYNCS.PHASECHK.TRANS64 P2, [R24+URZ+0x3f020], R25 ;  /* 0x03f020191800a5a7 */ /* 0x000ea4000804007f */
[----:B--2---:R-:W-:Y:S05]  /*b170*/  @!P2 BRA `(.L_x_34) ;  /* 0xfffffffc00f0a947 */ /* 0x004fea000383ffff */
[----:B------:R-:W-:Y:S05]  /*b180*/  @P3 BRA `(.L_x_35) ;  /* 0x0000000000143947 */ /* 0x000fea0003800000 */
[----:B------:R-:W-:Y:S02]  /*b190*/  LOP3.LUT P2, RZ, R16, 0x1f, RZ, 0xc0, !PT ;  /* 0x0000001f10ff7812 */ /* 0x000fe4000784c0ff */
[----:B-1----:R-:W-:-:S04]  /*b1a0*/  MOV R25, 0xe000 ;  /* 0x0000e00000197802 */ /* 0x002fc80000000f00 */
[----:B------:R2:W-:Y:S07]  /*b1b0*/  SYNCS.ARRIVE.TRANS64 RZ, [R24+URZ+0x3f000], R25 ;  /* 0x03f0001918ff79a7 */ /* 0x0005ee000800003f */
[----:B------:R-:W-:Y:S05]  /*b1c0*/  @!P2 BRA `(.L_x_35) ;  /* 0x000000000004a947 */ /* 0x000fea0003800000 */
[----:B------:R-:W-:Y:S01]  /*b1d0*/  BPT.TRAP 0x1 ;  /* 0x000000040000795c */ /* 0x000fe20000300000 */
.L_x_35:
[----:B-12---:R-:W-:Y:S01]  /*b1e0*/  IMAD R25, R5, 0xe000, R2 ;  /* 0x0000e00005197824 */ /* 0x006fe200078e0202 */
[----:B------:R-:W-:Y:S01]  /*b1f0*/  R2UR UR51, R9 ;  /* 0x00000000093372ca */ /* 0x000fe200000e0000 */
[----:B------:R-:W-:Y:S01]  /*b200*/  UIADD3 UR30, UP0, UR40, 0x2f0, URZ ;  /* 0x000002f0281e7890 */ /* 0x000fe2000ff1e03f */
[----:B------:R-:W-:Y:S01]  /*b210*/  R2UR UR49, R24 ;  /* 0x00000000183172ca */ /* 0x000fe200000e0000 */
[----:B------:R-:W-:Y:S01]  /*b220*/  UMOV UR22, 0x0 ;  /* 0x0000000000167882 */ /* 0x000fe20000000000 */
[----:B------:R-:W-:Y:S01]  /*b230*/  R2UR UR6, R25 ;  /* 0x00000000190672ca */ /* 0x000fe200000e0000 */
[----:B------:R-:W-:Y:S01]  /*b240*/  UIADD3.X UR31, URZ, UR41, URZ, UP0, !UPT ;  /* 0x000000293f1f7290 */ /* 0x000fe200087fe43f */
[----:B------:R-:W-:Y:S01]  /*b250*/  VIADD R5, R5, 0x1 ;  /* 0x0000000105057836 */ /* 0x000fe20000000000 */
        /* <DEDUP_REMOVED lines=8> */
[----:B------:R-:W-:Y:S01]  /*b2e0*/  UIADD3 UR49, UR49, 0x3f000, URZ ;  /* 0x0003f00031317890 */ /* 0x000fe2000fffe03f */
[----:B------:R-:W-:Y:S01]  /*b2f0*/  IADD3 R9, R9, 0x1, RZ ;  /* 0x0000000109097810 */ /* 0x000fe20007ffe0ff */
        /* <DEDUP_REMOVED lines=36> */
.L_x_33:
[----:B------:R-:W-:Y:S05]  /*b540*/  BSYNC B0 ;  /* 0x0000000000007941 */ /* 0x000fea0003800000 */
.L_x_32:
[----:B------:R-:W-:-:S07]  /*b550*/  VIADD R8, R8, 0xffffffff ;  /* 0xffffffff08087836 */ /* 0x000fce0000000000 */
.L_x_31:
[----:B------:R-:W-:Y:S01]  /*b560*/  IADD3 R12, R12, 0x80, RZ ;  /* 0x000000800c0c7810 */ /* 0x000fe20007ffe0ff */
[----:B------:R-:W-:Y:S01]  /*b570*/  IMAD.MOV.U32 R223, RZ, RZ, R210 ;  /* 0x000000ffffdf7224 */ /* 0x000fe200078e00d2 */
[----:B------:R-:W-:Y:S01]  /*b580*/  MOV R219, R211 ;  /* 0x000000d300db7202 */ /* 0x000fe20000000f00 */
[----:B------:R-:W-:Y:S06]  /*b590*/  @P1 BRA `(.L_x_36) ;  /* 0xffffffb000dc1947 */ /* 0x000fec000383ffff */
.L_x_24:
[----:B------:R-:W-:-:S13]  /*b5a0*/  ISETP.GE.AND P1, PT, R221, 0x1, PT ;  /* 0x00000001dd00780c */ /* 0x000fda0003f26270 */
[----:B------:R-:W-:Y:S05]  /*b5b0*/  @!P1 BRA `(.L_x_37) ;  /* 0x0000005c00309947 */ /* 0x000fea0003800000 */
[----:B------:R-:W-:Y:S01]  /*b5c0*/  IMAD.MOV.U32 R220, RZ, RZ, R210 ;  /* 0x000000ffffdc7224 */ /* 0x000fe200078e00d2 */
[----:B------:R-:W-:Y:S02]  /*b5d0*/  MOV R219, R211 ;  /* 0x000000d300db7202 */ /* 0x000fe40000000f00 */
[----:B------:R-:W-:-:S07]  /*b5e0*/  LOP3.LUT R218, R16, 0x1f, RZ, 0xc0, !PT ;  /* 0x0000001f10da7812 */ /* 0x000fce00078ec0ff */
.L_x_51:
[----:B------:R-:W-:Y:S01]  /*b5f0*/  IMAD R25, R17, 0x8, R2 ;  /* 0x0000000811197824 */ /* 0x000fe200078e0202 */
[----:B--2---:R-:W-:-:S07]  /*b600*/  SHF.L.U32 R24, R4, 0x1f, RZ ;  /* 0x0000001f04187819 */ /* 0x004fce00000006ff */
.L_x_38:
[----:B--2---:R2:W3:Y:S02]  /*b610*/  SYNCS.PHASECHK.TRANS64.TRYWAIT P1, [R25+URZ+0x3f000], R24 ;  /* 0x03f00018190075a7 */ /* 0x0044e4000802017f */
[----:B---3--:R-:W-:Y:S05]  /*b620*/  @!P1 NANOSLEEP.SYNCS 0x989680 ;  /* 0x009896800000995d */ /* 0x008fea0003900000 */
[----:B------:R-:W3:Y:S02]  /*b630*/  @!P1 SYNCS.PHASECHK.TRANS64 P1, [R25+URZ+0x3f000], R24 ;  /* 0x03f00018190095a7 */ /* 0x000ee4000802007f */
[----:B---3--:R-:W-:Y:S05]  /*b640*/  @!P1 BRA `(.L_x_38) ;  /* 0xfffffffc00f09947 */ /* 0x008fea000383ffff */
[----:B------:R-:W-:Y:S05]  /*b650*/  WARPSYNC.ALL ;  /* 0x0000000000007948 */ /* 0x000fea0003800000 */
[----:B------:R-:W-:Y:S01]  /*b660*/  MOV R210, UR14 ;  /* 0x0000000e00d27c02 */ /* 0x000fe20008000f00 */
[----:B------:R-:W-:Y:S01]  /*b670*/  IMAD.MOV.U32 R211, RZ, RZ, -0x7fffffe0 ;  /* 0x80000020ffd37424 */ /* 0x000fe200078e00ff */
[----:B------:R-:W-:Y:S01]  /*b680*/  R2UR UR8, R216 ;  /* 0x00000000d80872ca */ /* 0x000fe200000e0000 */
[----:B-12---:R-:W-:Y:S01]  /*b690*/  WARPGROUP.ARRIVE ;  /* 0x00000000000079c5 */ /* 0x006fe20000000000 */
[----:B------:R-:W-:Y:S01]  /*b6a0*/  R2UR UR9, R217 ;  /* 0x00000000d90972ca */ /* 0x000fe200000e0000 */
[----:B------:R-:W-:Y:S01]  /*b6b0*/  IMAD R210, R17, 0xe00, R210 ;  /* 0x00000e0011d27824 */ /* 0x000fe200078e02d2 */
[----:B------:R-:W-:Y:S01]  /*b6c0*/  R2UR UR11, R211 ;  /* 0x00000000d30b72ca */ /* 0x000fe200000e0000 */
[----:B------:R-:W-:Y:S01]  /*b6d0*/  IMAD.MOV.U32 R223, RZ, RZ, -0x7fffffe0 ;  /* 0x80000020ffdf7424 */ /* 0x000fe200078e00ff */
[----:B------:R-:W-:Y:S01]  /*b6e0*/  ISETP.NE.AND P1, PT, R10, RZ, PT ;  /* 0x000000ff0a00720c */ /* 0x000fe20003f25270 */
[----:B------:R-:W-:Y:S01]  /*b6f0*/  IMAD.MOV.U32 R211, RZ, RZ, -0x7fffffe0 ;  /* 0x80000020ffd37424 */ /* 0x000fe200078e00ff */
[----:B------:R-:W-:-:S02]  /*b700*/  R2UR UR10, R210 ;  /* 0x00000000d20a72ca */ /* 0x000fc400000e0000 */
[----:B------:R-:W-:Y:S02]  /*b710*/  IADD3 R222, R210, 0x2, RZ ;  /* 0x00000002d2de7810 */ /* 0x000fe40007ffe0ff */
[----:B------:R-:W-:-:S09]  /*b720*/  R2UR UR7, R211 ;  /* 0x00000000d30772ca */ /* 0x000fd200000e0000 */
[----:B------:R-:W-:Y:S01]  /*b730*/  HGMMA.64x128x16.F32.BF16 R24, gdesc[UR8], RZ, !UPT, gsb0 ;  /* 0x01e00000081879f0 */ /* 0x000fe2000c0018ff */
[----:B------:R-:W-:Y:S02]  /*b740*/  R2UR UR10, R222 ;  /* 0x00000000de0a72ca */ /* 0x000fe400000e0000 */
[----:B------:R-:W-:Y:S01]  /*b750*/  R2UR UR11, R223 ;  /* 0x00000000df0b72ca */ /* 0x000fe200000e0000 */
[----:B------:R-:W-:Y:S01]  /*b760*/  IMAD.MOV.U32 R223, RZ, RZ, -0x7fffffe0 ;  /* 0x80000020ffdf7424 */ /* 0x000fe200078e00ff */
[----:B------:R-:W-:Y:S02]  /*b770*/  R2UR UR8, R214 ;  /* 0x00000000d60872ca */ /* 0x000fe400000e0000 */
[----:B------:R-:W-:Y:S02]  /*b780*/  R2UR UR9, R215 ;  /* 0x00000000d70972ca */ /* 0x000fe400000e0000 */
[----:B------:R-:W-:Y:S01]  /*b790*/  IADD3 R222, R210, 0x200, RZ ;  /* 0x00000200d2de7810 */ /* 0x000fe20007ffe0ff */
[----:B------:R-:W-:-:S02]  /*b7a0*/  WARPGROUP.DEPBAR.LE gsb0, 0x0 ;  /* 0x00008000000079c5 */ /* 0x000fc40000010000 */
[----:B------:R-:W-:-:S08]  /*b7b0*/  WARPGROUP.ARRIVE ;  /* 0x00000000000079c5 */ /* 0x000fd00000000000 */
[----:B------:R-:W-:Y:S01]  /*b7c0*/  HGMMA.64x128x16.F32.BF16 R24, gdesc[UR8], R24, gsb0 ;  /* 0x01e00000081879f0 */ /* 0x000fe20008001818 */
        /* <DEDUP_REMOVED lines=81> */
[----:B------:R-:W-:Y:S01]  /*bce0*/  R2UR UR10, R222 ;  /* 0x00000000de0a72ca */ /* 0x000fe200000e0000 */
[----:B------:R-:W-:Y:S01]  /*bcf0*/  UMOV UR8, UR56 ;  /* 0x0000003800087c82 */ /* 0x000fe20008000000 */
[----:B------:R-:W-:Y:S01]  /*bd00*/  R2UR UR11, R223 ;  /* 0x00000000df0b72ca */ /* 0x000fe200000e0000 */
[----:B------:R-:W-:Y:S01]  /*bd10*/  UMOV UR9, UR57 ;  /* 0x0000003900097c82 */ /* 0x000fe20008000000 */
[----:B------:R-:W-:Y:S01]  /*bd20*/  IMAD.MOV.U32 R223, RZ, RZ, -0x7fffffe0 ;  /* 0x80000020ffdf7424 */ /* 0x000fe200078e00ff */
[C---:B------:R-:W-:Y:S02]  /*bd30*/  IADD3 R222, R210.reuse, 0xc00, RZ ;  /* 0x00000c00d2de7810 */ /* 0x040fe40007ffe0ff */
[----:B------:R-:W-:-:S04]  /*bd40*/  IADD3 R210, R210, 0xc02, RZ ;  /* 0x00000c02d2d27810 */ /* 0x000fc80007ffe0ff */
[----:B------:R-:W-:Y:S01]  /*bd50*/  R2UR UR6, R210 ;  /* 0x00000000d20672ca */ /* 0x000fe200000e0000 */
[----:B------:R-:W-:Y:S02]  /*bd60*/  WARPGROUP.DEPBAR.LE gsb0, 0x0 ;  /* 0x00008000000079c5 */ /* 0x000fe40000010000 */
[----:B------:R-:W-:-:S06]  /*bd70*/  WARPGROUP.ARRIVE ;  /* 0x00000000000079c5 */ /* 0x000fcc0000000000 */
[----:B------:R-:W-:Y:S01]  /*bd80*/  HGMMA.64x128x16.F32.BF16 R24, gdesc[UR8], R24, gsb0 ;  /* 0x01e00000081879f0 */ /* 0x000fe20008001818 */
[----:B------:R-:W-:Y:S01]  /*bd90*/  R2UR UR10, R222 ;  /* 0x00000000de0a72ca */ /* 0x000fe200000e0000 */
[----:B------:R-:W-:Y:S01]  /*bda0*/  UMOV UR8, UR44 ;  /* 0x0000002c00087c82 */ /* 0x000fe20008000000 */
[----:B------:R-:W-:Y:S01]  /*bdb0*/  R2UR UR11, R223 ;  /* 0x00000000df0b72ca */ /* 0x000fe200000e0000 */
[----:B------:R-:W-:Y:S01]  /*bdc0*/  UMOV UR9, UR45 ;  /* 0x0000002d00097c82 */ /* 0x000fe20008000000 */
[----:B------:R-:W-:Y:S02]  /*bdd0*/  WARPGROUP.DEPBAR.LE gsb0, 0x0 ;  /* 0x00008000000079c5 */ /* 0x000fe40000010000 */
[----:B------:R-:W-:-:S09]  /*bde0*/  WARPGROUP.ARRIVE ;  /* 0x00000000000079c5 */ /* 0x000fd20000000000 */
[----:B------:R-:W-:Y:S03]  /*bdf0*/  HGMMA.64x128x16.F32.BF16 R24, gdesc[UR8], R24, gsb0 ;  /* 0x01e00000081879f0 */ /* 0x000fe60008001818 */
[----:B------:R-:W-:Y:S02]  /*be00*/  WARPGROUP.DEPBAR.LE gsb0, 0x0 ;  /* 0x00008000000079c5 */ /* 0x000fe40000010000 */
[----:B------:R-:W-:-:S07]  /*be10*/  WARPGROUP.ARRIVE ;  /* 0x00000000000079c5 */ /* 0x000fce0000000000 */
[----:B------:R-:W-:Y:S03]  /*be20*/  HGMMA.64x128x16.F32.BF16 R24, gdesc[UR4], R24, gsb0 ;  /* 0x01e00000041879f0 */ /* 0x000fe60008001818 */
[----:B------:R-:W-:Y:S02]  /*be30*/  WARPGROUP.DEPBAR.LE gsb0, 0x0 ;  /* 0x00008000000079c5 */ /* 0x000fe40000010000 */
[----:B------:R-:W-:Y:S05]  /*be40*/  @P1 BRA `(.L_x_39) ;  /* 0x0000000400201947 */ /* 0x000fea0003800000 */
[----:B------:R-:W-:Y:S01]  /*be50*/  ISETP.LT.OR P2, PT, R8, 0x1, !P0 ;  /* 0x000000010800780c */ /* 0x000fe20004741670 */
[----:B------:R-:W-:-:S12]  /*be60*/  BSSY B0, `(.L_x_40) ;  /* 0x0000045000007945 */ /* 0x000fd80003800000 */
[----:B------:R-:W-:Y:S05]  /*be70*/  @P2 BRA `(.L_x_41) ;  /* 0x00000004000c2947 */ /* 0x000fea0003800000 */
[----:B------:R-:W-:Y:S02]  /*be80*/  ISETP.NE.AND P3, PT, R0, RZ, PT ;  /* 0x000000ff0000720c */ /* 0x000fe40003f65270 */
[----:B------:R-:W-:Y:S02]  /*be90*/  LEA R210, R5, R2, 0x3 ;  /* 0x0000000205d27211 */ /* 0x000fe400078e18ff */
[----:B------:R-:W-:-:S09]  /*bea0*/  SHF.L.U32 R211, R6, 0x1f, RZ ;  /* 0x0000001f06d37819 */ /* 0x000fd200000006ff */
.L_x_42:
        /* <DEDUP_REMOVED lines=10> */
.L_x_43:
[----:B-12---:R-:W-:Y:S01]  /*bf50*/  IMAD R211, R5, 0xe000, R2 ;  /* 0x0000e00005d37824 */ /* 0x006fe200078e0202 */
        /* <DEDUP_REMOVED lines=8> */
[----:B------:R-:W-:Y:S01]  /*bfe0*/  IADD3 R5, R5, 0x1, RZ ;  /* 0x0000000105057810 */ /* 0x000fe20007ffe0ff */
[----:B------:R-:W-:Y:S01]  /*bff0*/  UMOV UR50, URZ ;  /* 0x0000003f00327c82 */ /* 0x000fe20008000000 */
[----:B------:R-:W-:Y:S01]  /*c000*/  UMOV UR18, 0x20 ;  /* 0x0000002000127882 */ /* 0x000fe20000000000 */
[----:B------:R-:W-:Y:S01]  /*c010*/  UMOV UR20, UR52 ;  /* 0x0000003400147c82 */ /* 0x000fe20008000000 */
[----:B------:R-:W-:Y:S01]  /*c020*/  UMOV UR21, UR53 ;  /* 0x0000003500157c82 */ /* 0x000fe20008000000 */
[----:B------:R-:W-:Y:S01]  /*c030*/  UIADD3 UR49, UR49, 0x3f000, URZ ;  /* 0x0003f00031317890 */ /* 0x000fe2000fffe03f */
[----:B------:R-:W-:Y:S01]  /*c040*/  ISETP.NE.AND P2, PT, R5, 0x4, PT ;  /* 0x000000040500780c */ /* 0x000fe20003f45270 */
[----:B------:R-:W-:-:S02]  /*c050*/  USHF.L.U32 UR51, UR51, 0x7, URZ ;  /* 0x0000000733337899 */ /* 0x000fc4000800063f */
        /* <DEDUP_REMOVED lines=37> */
.L_x_41:
[----:B------:R-:W-:Y:S05]  /*c2b0*/  BSYNC B0 ;  /* 0x0000000000007941 */ /* 0x000fea0003800000 */
.L_x_40:
[----:B------:R-:W-:-:S07]  /*c2c0*/  VIADD R8, R8, 0xffffffff ;  /* 0xffffffff08087836 */ /* 0x000fce0000000000 */
.L_x_39:
[C---:B------:R-:W-:Y:S01]  /*c2d0*/  VIADD R222, R12.reuse, 0x8 ;  /* 0x000000080cde7836 */ /* 0x040fe20000000000 */
[C---:B------:R-:W-:Y:S01]  /*c2e0*/  IADD3 R210, R12.reuse, 0x1, RZ ;  /* 0x000000010cd27810 */ /* 0x040fe20007ffe0ff */
[----:B------:R-:W-:Y:S05]  /*c2f0*/  WARPSYNC.ALL ;  /* 0x0000000000007948 */ /* 0x000fea0003800000 */
[-C--:B------:R-:W-:Y:S01]  /*c300*/  ISETP.GE.AND P2, PT, R3, R222.reuse, PT ;  /* 0x000000de0300720c */ /* 0x080fe20003f46270 */
[----:B------:R-:W-:Y:S01]  /*c310*/  ULDC UR6, c[0x0][0x604] ;  /* 0x0001810000067ab9 */ /* 0x000fe20000000800 */
[C---:B------:R-:W-:Y:S01]  /*c320*/  ISETP.GE.AND P6, PT, R11.reuse, R222, PT ;  /* 0x000000de0b00720c */ /* 0x040fe20003fc6270 */
[C---:B------:R-:W-:Y:S01]  /*c330*/  VIADD R222, R12.reuse, 0x10 ;  /* 0x000000100cde7836 */ /* 0x040fe20000000000 */
[-C--:B------:R-:W-:Y:S01]  /*c340*/  ISETP.GE.AND P4, PT, R11, R210.reuse, PT ;  /* 0x000000d20b00720c */ /* 0x080fe20003f86270 */
[----:B------:R-:W-:Y:S01]  /*c350*/  VIADD R17, R17, 0x1 ;  /* 0x0000000111117836 */ /* 0x000fe20000000000 */
[----:B------:R-:W-:Y:S01]  /*c360*/  ISETP.GE.AND P3, PT, R3, R210, PT ;  /* 0x000000d20300720c */ /* 0x000fe20003f66270 */
[----:B------:R-:W-:Y:S01]  /*c370*/  BSSY B0, `(.L_x_44) ;  /* 0x0000170000007945 */ /* 0x000fe20003800000 */
[----:B------:R-:W-:-:S02]  /*c380*/  IADD3 R210, R12, 0x9, RZ ;  /* 0x000000090cd27810 */ /* 0x000fc40007ffe0ff */
[----:B------:R-:W-:Y:S02]  /*c390*/  FSEL R27, R27, -INF , P4 ;  /* 0xff8000001b1b7808 */ /* 0x000fe40002000000 */
[----:B------:R-:W-:Y:S02]  /*c3a0*/  FSEL R28, R28, -INF , P2 ;  /* 0xff8000001c1c7808 */ /* 0x000fe40001000000 */
[----:B------:R-:W-:Y:S02]  /*c3b0*/  FSEL R25, R25, -INF , P3 ;  /* 0xff80000019197808 */ /* 0x000fe40001800000 */
[-C--:B------:R-:W-:Y:S02]  /*c3c0*/  ISETP.GE.AND P4, PT, R3, R222.reuse, PT ;  /* 0x000000de0300720c */ /* 0x080fe40003f86270 */
[C---:B------:R-:W-:Y:S01]  /*c3d0*/  ISETP.GE.AND P2, PT, R11.reuse, R222, PT ;  /* 0x000000de0b00720c */ /* 0x040fe20003f46270 */
[----:B------:R-:W-:Y:S01]  /*c3e0*/  VIADD R222, R12, 0x18 ;  /* 0x000000180cde7836 */ /* 0x000fe20000000000 */
[----:B------:R-:W-:-:S02]  /*c3f0*/  ISETP.GE.AND P3, PT, R11, R210, PT ;  /* 0x000000d20b00720c */ /* 0x000fc40003f66270 */
[----:B------:R-:W-:Y:S02]  /*c400*/  ISETP.GE.AND P5, PT, R3, R210, PT ;  /* 0x000000d20300720c */ /* 0x000fe40003fa6270 */
[----:B------:R-:W-:Y:S02]  /*c410*/  IADD3 R210, R12, 0x11, RZ ;  /* 0x000000110cd27810 */ /* 0x000fe40007ffe0ff */
[----:B------:R-:W-:Y:S02]  /*c420*/  FSEL R31, R31, -INF , P3 ;  /* 0xff8000001f1f7808 */ /* 0x000fe40001800000 */
[----:B------:R-:W-:Y:S02]  /*c430*/  FSEL R32, R32, -INF , P4 ;  /* 0xff80000020207808 */ /* 0x000fe40002000000 */
[----:B------:R-:W-:Y:S02]  /*c440*/  FSEL R30, R30, -INF , P6 ;  /* 0xff8000001e1e7808 */ /* 0x000fe40003000000 */
[----:B------:R-:W-:-:S02]  /*c450*/  FSEL R29, R29, -INF , P5 ;  /* 0xff8000001d1d7808 */ /* 0x000fc40002800000 */
[-C--:B------:R-:W-:Y:S02]  /*c460*/  ISETP.GE.AND P3, PT, R3, R222.reuse, PT ;  /* 0x000000de0300720c */ /* 0x080fe40003f66270 */
[----:B------:R-:W-:Y:S01]  /*c470*/  ISETP.GE.AND P4, PT, R11, R222, PT ;  /* 0x000000de0b00720c */ /* 0x000fe20003f86270 */
[C---:B------:R-:W-:Y:S01]  /*c480*/  VIADD R222, R12.reuse, 0x20 ;  /* 0x000000200cde7836 */ /* 0x040fe20000000000 */
[-C--:B------:R-:W-:Y:S02]  /*c490*/  ISETP.GE.AND P6, PT, R3, R210.reuse, PT ;  /* 0x000000d20300720c */ /* 0x080fe40003fc6270 */
[----:B------:R-:W-:Y:S02]  /*c4a0*/  ISETP.GE.AND P5, PT, R11, R210, PT ;  /* 0x000000d20b00720c */ /* 0x000fe40003fa6270 */
[----:B------:R-:W-:Y:S02]  /*c4b0*/  IADD3 R210, R12, 0x19, RZ ;  /* 0x000000190cd27810 */ /* 0x000fe40007ffe0ff */
[----:B------:R-:W-:-:S02]  /*c4c0*/  FSEL R34, R34, -INF , P2 ;  /* 0xff80000022227808 */ /* 0x000fc40001000000 */
[----:B------:R-:W-:Y:S02]  /*c4d0*/  FSEL R33, R33, -INF , P6 ;  /* 0xff80000021217808 */ /* 0x000fe40003000000 */
[----:B------:R-:W-:Y:S02]  /*c4e0*/  FSEL R35, R35, -INF , P5 ;  /* 0xff80000023237808 */ /* 0x000fe40002800000 */
[----:B------:R-:W-:Y:S02]  /*c4f0*/  FSEL R36, R36, -INF , P3 ;  /* 0xff80000024247808 */ /* 0x000fe40001800000 */
[-C--:B------:R-:W-:Y:S02]  /*c500*/  ISETP.GE.AND P2, PT, R3, R210.reuse, PT ;  /* 0x000000d20300720c */ /* 0x080fe40003f46270 */
[----:B------:R-:W-:Y:S02]  /*c510*/  ISETP.GE.AND P6, PT, R11, R210, PT ;  /* 0x000000d20b00720c */ /* 0x000fe40003fc6270 */
[----:B------:R-:W-:-:S02]  /*c520*/  ISETP.GE.AND P5, PT, R3, R222, PT ;  /* 0x000000de0300720c */ /* 0x000fc40003fa6270 */
[----:B------:R-:W-:Y:S01]  /*c530*/  ISETP.GE.AND P3, PT, R11, R222, PT ;  /* 0x000000de0b00720c */ /* 0x000fe20003f66270 */
[C---:B------:R-:W-:Y:S01]  /*c540*/  VIADD R222, R12.reuse, 0x28 ;  /* 0x000000280cde7836 */ /* 0x040fe20000000000 */
[----:B------:R-:W-:Y:S02]  /*c550*/  IADD3 R210, R12, 0x21, RZ ;  /* 0x000000210cd27810 */ /* 0x000fe40007ffe0ff */
[----:B------:R-:W-:Y:S02]  /*c560*/  FSEL R38, R38, -INF , P4 ;  /* 0xff80000026267808 */ /* 0x000fe40002000000 */
[----:B------:R-:W-:Y:S02]  /*c570*/  FSEL R37, R37, -INF , P2 ;  /* 0xff80000025257808 */ /* 0x000fe40001000000 */
[-C--:B------:R-:W-:Y:S02]  /*c580*/  ISETP.GE.AND P4, PT, R3, R210.reuse, PT ;  /* 0x000000d20300720c */ /* 0x080fe40003f86270 */
[----:B------:R-:W-:-:S02]  /*c590*/  ISETP.GE.AND P2, PT, R11, R210, PT ;  /* 0x000000d20b00720c */ /* 0x000fc40003f46270 */
[----:B------:R-:W-:Y:S02]  /*c5a0*/  FSEL R39, R39, -INF , P6 ;  /* 0xff80000027277808 */ /* 0x000fe40003000000 */
[----:B------:R-:W-:Y:S02]  /*c5b0*/  FSEL R40, R40, -INF , P5 ;  /* 0xff80000028287808 */ /* 0x000fe40002800000 */
[C---:B------:R-:W-:Y:S02]  /*c5c0*/  IADD3 R210, R12.reuse, 0x29, RZ ;  /* 0x000000290cd27810 */ /* 0x040fe40007ffe0ff */
[-C--:B------:R-:W-:Y:S02]  /*c5d0*/  ISETP.GE.AND P6, PT, R3, R222.reuse, PT ;  /* 0x000000de0300720c */ /* 0x080fe40003fc6270 */
[----:B------:R-:W-:Y:S01]  /*c5e0*/  ISETP.GE.AND P5, PT, R11, R222, PT ;  /* 0x000000de0b00720c */ /* 0x000fe20003fa6270 */
[----:B------:R-:W-:Y:S01]  /*c5f0*/  VIADD R222, R12, 0x30 ;  /* 0x000000300cde7836 */ /* 0x000fe20000000000 */
[----:B------:R-:W-:-:S02]  /*c600*/  FSEL R42, R42, -INF , P3 ;  /* 0xff8000002a2a7808 */ /* 0x000fc40001800000 */
[----:B------:R-:W-:Y:S02]  /*c610*/  FSEL R41, R41, -INF , P4 ;  /* 0xff80000029297808 */ /* 0x000fe40002000000 */
[-C--:B------:R-:W-:Y:S02]  /*c620*/  ISETP.GE.AND P3, PT, R3, R210.reuse, PT ;  /* 0x000000d20300720c */ /* 0x080fe40003f66270 */
[----:B------:R-:W-:Y:S02]  /*c630*/  ISETP.GE.AND P4, PT, R11, R210, PT ;  /* 0x000000d20b00720c */ /* 0x000fe40003f86270 */
[----:B------:R-:W-:Y:S02]  /*c640*/  IADD3 R210, R12, 0x31, RZ ;  /* 0x000000310cd27810 */ /* 0x000fe40007ffe0ff */
[----:B------:R-:W-:Y:S02]  /*c650*/  FSEL R43, R43, -INF , P2 ;  /* 0xff8000002b2b7808 */ /* 0x000fe40001000000 */
[----:B------:R-:W-:-:S02]  /*c660*/  FSEL R44, R44, -INF , P6 ;  /* 0xff8000002c2c7808 */ /* 0x000fc40003000000 */
[-C--:B------:R-:W-:Y:S02]  /*c670*/  ISETP.GE.AND P2, PT, R3, R222.reuse, PT ;  /* 0x000000de0300720c */ /* 0x080fe40003f46270 */
[----:B------:R-:W-:Y:S01]  /*c680*/  ISETP.GE.AND P6, PT, R11, R222, PT ;  /* 0x000000de0b00720c */ /* 0x000fe20003fc6270 */
[----:B------:R-:W-:Y:S01]  /*c690*/  VIADD R222, R12, 0x38 ;  /* 0x000000380cde7836 */ /* 0x000fe20000000000 */
[----:B------:R-:W-:Y:S02]  /*c6a0*/  FSEL R46, R46, -INF , P5 ;  /* 0xff8000002e2e7808 */ /* 0x000fe40002800000 */
[----:B------:R-:W-:Y:S02]  /*c6b0*/  FSEL R45, R45, -INF , P3 ;  /* 0xff8000002d2d7808 */ /* 0x000fe40001800000 */
[-C--:B------:R-:W-:Y:S02]  /*c6c0*/  ISETP.GE.AND P5, PT, R3, R210.reuse, PT ;  /* 0x000000d20300720c */ /* 0x080fe40003fa6270 */
[----:B------:R-:W-:-:S02]  /*c6d0*/  ISETP.GE.AND P3, PT, R11, R210, PT ;  /* 0x000000d20b00720c */ /* 0x000fc40003f66270 */
[----:B------:R-:W-:Y:S02]  /*c6e0*/  IADD3 R210, R12, 0x39, RZ ;  /* 0x000000390cd27810 */ /* 0x000fe40007ffe0ff */
[----:B------:R-:W-:Y:S02]  /*c6f0*/  FSEL R47, R47, -INF , P4 ;  /* 0xff8000002f2f7808 */ /* 0x000fe40002000000 */
[----:B------:R-:W-:Y:S02]  /*c700*/  FSEL R48, R48, -INF , P2 ;  /* 0xff80000030307808 */ /* 0x000fe40001000000 */
        /* <DEDUP_REMOVED lines=11> */
[----:B------:R-:W-:Y:S02]  /*c7c0*/  FSEL R54, R54, -INF , P2 ;  /* 0xff80000036367808 */ /* 0x000fe40001000000 */
[C---:B------:R-:W-:Y:S01]  /*c7d0*/  ISETP.GE.AND P3, PT, R3.reuse, R222, PT ;  /* 0x000000de0300720c */ /* 0x040fe20003f66270 */
[----:B------:R-:W-:Y:S01]  /*c7e0*/  VIADD R222, R12, 0x48 ;  /* 0x000000480cde7836 */ /* 0x000fe20000000000 */
[C---:B------:R-:W-:Y:S02]  /*c7f0*/  ISETP.GE.AND P2, PT, R3.reuse, R210, PT ;  /* 0x000000d20300720c */ /* 0x040fe40003f46270 */
[----:B------:R-:W-:Y:S02]  /*c800*/  FSEL R58, R58, -INF , P4 ;  /* 0xff8000003a3a7808 */ /* 0x000fe40002000000 */
[----:B------:R-:W-:-:S02]  /*c810*/  ISETP.GE.AND P4, PT, R3, R12, PT ;  /* 0x0000000c0300720c */ /* 0x000fc40003f86270 */
[----:B------:R-:W-:Y:S02]  /*c820*/  FSEL R57, R57, -INF , P2 ;  /* 0xff80000039397808 */ /* 0x000fe40001000000 */
[----:B------:R-:W-:Y:S02]  /*c830*/  FSEL R53, R53, -INF , P6 ;  /* 0xff80000035357808 */ /* 0x000fe40003000000 */
[----:B------:R-:W-:Y:S02]  /*c840*/  FSEL R55, R55, -INF , P5 ;  /* 0xff80000037377808 */ /* 0x000fe40002800000 */
[----:B------:R-:W-:Y:S02]  /*c850*/  FSEL R56, R56, -INF , P3 ;  /* 0xff80000038387808 */ /* 0x000fe40001800000 */
[C---:B------:R-:W-:Y:S02]  /*c860*/  ISETP.GE.AND P2, PT, R11.reuse, R12, PT ;  /* 0x0000000c0b00720c */ /* 0x040fe40003f46270 */
[----:B------:R-:W-:-:S02]  /*c870*/  ISETP.GE.AND P6, PT, R11, R210, PT ;  /* 0x000000d20b00720c */ /* 0x000fc40003fc6270 */
[-C--:B------:R-:W-:Y:S02]  /*c880*/  ISETP.GE.AND P5, PT, R3, R222.reuse, PT ;  /* 0x000000de0300720c */ /* 0x080fe40003fa6270 */
[----:B------:R-:W-:Y:S01]  /*c890*/  ISETP.GE.AND P3, PT, R11, R222, PT ;  /* 0x000000de0b00720c */ /* 0x000fe20003f66270 */
[C---:B------:R-:W-:Y:S01]  /*c8a0*/  VIADD R222, R12.reuse, 0x50 ;  /* 0x000000500cde7836 */ /* 0x040fe20000000000 */
[----:B------:R-:W-:Y:S02]  /*c8b0*/  IADD3 R210, R12, 0x49, RZ ;  /* 0x000000490cd27810 */ /* 0x000fe40007ffe0ff */
[----:B------:R-:W-:Y:S02]  /*c8c0*/  FSEL R223, R24, -INF , P4 ;  /* 0xff80000018df7808 */ /* 0x000fe40002000000 */
[----:B------:R-:W-:Y:S02]  /*c8d0*/  FSEL R26, R26, -INF , P2 ;  /* 0xff8000001a1a7808 */ /* 0x000fe40001000000 */
[----:B------:R-:W-:-:S02]  /*c8e0*/  FSEL R59, R59, -INF , P6 ;  /* 0xff8000003b3b7808 */ /* 0x000fc40003000000 */
[-C--:B------:R-:W-:Y:S02]  /*c8f0*/  ISETP.GE.AND P6, PT, R3, R210.reuse, PT ;  /* 0x000000d20300720c */ /* 0x080fe40003fc6270 */
[----:B------:R-:W-:Y:S02]  /*c900*/  ISETP.GE.AND P4, PT, R11, R210, PT ;  /* 0x000000d20b00720c */ /* 0x000fe40003f86270 */
[----:B------:R-:W-:Y:S02]  /*c910*/  FSEL R60, R60, -INF , P5 ;  /* 0xff8000003c3c7808 */ /* 0x000fe40002800000 */
[-C--:B------:R-:W-:Y:S02]  /*c920*/  ISETP.GE.AND P5, PT, R3, R222.reuse, PT ;  /* 0x000000de0300720c */ /* 0x080fe40003fa6270 */
[----:B------:R-:W-:Y:S02]  /*c930*/  ISETP.GE.AND P2, PT, R11, R222, PT ;  /* 0x000000de0b00720c */ /* 0x000fe40003f46270 */
        /* <DEDUP_REMOVED lines=26> */
[----:B------:R-:W-:Y:S02]  /*cae0*/  IADD3 R24, R12, 0x51, RZ ;  /* 0x000000510c187810 */ /* 0x000fe40007ffe0ff */
[----:B------:R-:W-:Y:S02]  /*caf0*/  FMNMX R211, R49, R210, !PT ;  /* 0x000000d231d37209 */ /* 0x000fe40007800000 */
[----:B------:R-:W-:Y:S02]  /*cb00*/  FMNMX R225, R51, R222, !PT ;  /* 0x000000de33e17209 */ /* 0x000fe40007800000 */
[----:B------:R-:W-:Y:S02]  /*cb10*/  FSEL R62, R62, -INF , P3 ;  /* 0xff8000003e3e7808 */ /* 0x000fe40001800000 */
[----:B------:R-:W-:-:S02]  /*cb20*/  FSEL R61, R61, -INF , P6 ;  /* 0xff8000003d3d7808 */ /* 0x000fc40003000000 */
[-C--:B------:R-:W-:Y:S02]  /*cb30*/  ISETP.GE.AND P3, PT, R3, R24.reuse, PT ;  /* 0x000000180300720c */ /* 0x080fe40003f66270 */
[----:B------:R-:W-:Y:S01]  /*cb40*/  ISETP.GE.AND P6, PT, R11, R24, PT ;  /* 0x000000180b00720c */ /* 0x000fe20003fc6270 */
[----:B------:R-:W-:Y:S01]  /*cb50*/  VIADD R24, R12, 0x58 ;  /* 0x000000580c187836 */ /* 0x000fe20000000000 */
[----:B------:R-:W-:Y:S02]  /*cb60*/  FMNMX R210, R52, R211, !PT ;  /* 0x000000d334d27209 */ /* 0x000fe40007800000 */
[----:B------:R-:W-:Y:S02]  /*cb70*/  FMNMX R222, R54, R225, !PT ;  /* 0x000000e136de7209 */ /* 0x000fe40007800000 */
[----:B------:R-:W-:Y:S02]  /*cb80*/  FMNMX R211, R53, R210, !PT ;  /* 0x000000d235d37209 */ /* 0x000fe40007800000 */
[----:B------:R-:W-:-:S02]  /*cb90*/  FSEL R63, R63, -INF , P4 ;  /* 0xff8000003f3f7808 */ /* 0x000fc40002000000 */
[----:B------:R-:W-:Y:S02]  /*cba0*/  FSEL R64, R64, -INF , P5 ;  /* 0xff80000040407808 */ /* 0x000fe40002800000 */
[----:B------:R-:W-:Y:S02]  /*cbb0*/  FMNMX R225, R55, R222, !PT ;  /* 0x000000de37e17209 */ /* 0x000fe40007800000 */
[-C--:B------:R-:W-:Y:S02]  /*cbc0*/  ISETP.GE.AND P4, PT, R3, R24.reuse, PT ;  /* 0x000000180300720c */ /* 0x080fe40003f86270 */
[----:B------:R-:W-:Y:S02]  /*cbd0*/  ISETP.GE.AND P5, PT, R11, R24, PT ;  /* 0x000000180b00720c */ /* 0x000fe40003fa6270 */
[----:B------:R-:W-:Y:S02]  /*cbe0*/  IADD3 R24, R12, 0x59, RZ ;  /* 0x000000590c187810 */ /* 0x000fe40007ffe0ff */
[----:B------:R-:W-:-:S02]  /*cbf0*/  FMNMX R210, R56, R211, !PT ;  /* 0x000000d338d27209 */ /* 0x000fc40007800000 */
[----:B------:R-:W-:Y:S02]  /*cc00*/  FMNMX R222, R58, R225, !PT ;  /* 0x000000e13ade7209 */ /* 0x000fe40007800000 */
[----:B------:R-:W-:Y:S02]  /*cc10*/  FSEL R66, R66, -INF , P2 ;  /* 0xff80000042427808 */ /* 0x000fe40001000000 */
[----:B------:R-:W-:Y:S02]  /*cc20*/  FSEL R65, R65, -INF , P3 ;  /* 0xff80000041417808 */ /* 0x000fe40001800000 */
[-C--:B------:R-:W-:Y:S02]  /*cc30*/  ISETP.GE.AND P2, PT, R3, R24.reuse, PT ;  /* 0x000000180300720c */ /* 0x080fe40003f46270 */
[----:B------:R-:W-:Y:S01]  /*cc40*/  ISETP.GE.AND P3, PT, R11, R24, PT ;  /* 0x000000180b00720c */ /* 0x000fe20003f66270 */
[----:B------:R-:W-:Y:S01]  /*cc50*/  VIADD R24, R12, 0x60 ;  /* 0x000000600c187836 */ /* 0x000fe20000000000 */
[----:B------:R-:W-:-:S02]  /*cc60*/  FMNMX R211, R57, R210, !PT ;  /* 0x000000d239d37209 */ /* 0x000fc40007800000 */
[----:B------:R-:W-:Y:S02]  /*cc70*/  FMNMX R225, R59, R222, !PT ;  /* 0x000000de3be17209 */ /* 0x000fe40007800000 */
[----:B------:R-:W-:Y:S02]  /*cc80*/  FSEL R67, R67, -INF , P6 ;  /* 0xff80000043437808 */ /* 0x000fe40003000000 */
[----:B------:R-:W-:Y:S02]  /*cc90*/  FSEL R68, R68, -INF , P4 ;  /* 0xff80000044447808 */ /* 0x000fe40002000000 */
[----:B------:R-:W-:Y:S02]  /*cca0*/  FMNMX R210, R60, R211, !PT ;  /* 0x000000d33cd27209 */ /* 0x000fe40007800000 */
[-C--:B------:R-:W-:Y:S02]  /*ccb0*/  ISETP.GE.AND P6, PT, R3, R24.reuse, PT ;  /* 0x000000180300720c */ /* 0x080fe40003fc6270 */
[----:B------:R-:W-:-:S02]  /*ccc0*/  ISETP.GE.AND P4, PT, R11, R24, PT ;  /* 0x000000180b00720c */ /* 0x000fc40003f86270 */
[----:B------:R-:W-:Y:S02]  /*ccd0*/  FMNMX R222, R62, R225, !PT ;  /* 0x000000e13ede7209 */ /* 0x000fe40007800000 */
[----:B------:R-:W-:Y:S02]  /*cce0*/  IADD3 R24, R12, 0x61, RZ ;  /* 0x000000610c187810 */ /* 0x000fe40007ffe0ff */
[----:B------:R-:W-:Y:S02]  /*ccf0*/  FMNMX R211, R61, R210, !PT ;  /* 0x000000d23dd37209 */ /* 0x000fe40007800000 */
[----:B------:R-:W-:Y:S02]  /*cd00*/  FSEL R70, R70, -INF , P5 ;  /* 0xff80000046467808 */ /* 0x000fe40002800000 */
[----:B------:R-:W-:Y:S02]  /*cd10*/  FSEL R69, R69, -INF , P2 ;  /* 0xff80000045457808 */ /* 0x000fe40001000000 */
[----:B------:R-:W-:-:S02]  /*cd20*/  FMNMX R225, R63, R222, !PT ;  /* 0x000000de3fe17209 */ /* 0x000fc40007800000 */
[-C--:B------:R-:W-:Y:S02]  /*cd30*/  ISETP.GE.AND P5, PT, R3, R24.reuse, PT ;  /* 0x000000180300720c */ /* 0x080fe40003fa6270 */
[----:B------:R-:W-:Y:S01]  /*cd40*/  ISETP.GE.AND P2, PT, R11, R24, PT ;  /* 0x000000180b00720c */ /* 0x000fe20003f46270 */
[----:B------:R-:W-:Y:S01]  /*cd50*/  VIADD R24, R12, 0x68 ;  /* 0x000000680c187836 */ /* 0x000fe20000000000 */
[----:B------:R-:W-:Y:S02]  /*cd60*/  FMNMX R210, R64, R211, !PT ;  /* 0x000000d340d27209 */ /* 0x000fe40007800000 */
[----:B------:R-:W-:Y:S02]  /*cd70*/  FMNMX R222, R66, R225, !PT ;  /* 0x000000e142de7209 */ /* 0x000fe40007800000 */
[----:B------:R-:W-:Y:S02]  /*cd80*/  FSEL R71, R71, -INF , P3 ;  /* 0xff80000047477808 */ /* 0x000fe40001800000 */
[----:B------:R-:W-:-:S02]  /*cd90*/  FSEL R72, R72, -INF , P6 ;  /* 0xff80000048487808 */ /* 0x000fc40003000000 */
[-C--:B------:R-:W-:Y:S02]  /*cda0*/  ISETP.GE.AND P3, PT, R3, R24.reuse, PT ;  /* 0x000000180300720c */ /* 0x080fe40003f66270 */
[----:B------:R-:W-:Y:S02]  /*cdb0*/  ISETP.GE.AND P6, PT, R11, R24, PT ;  /* 0x000000180b00720c */ /* 0x000fe40003fc6270 */
[----:B------:R-:W-:Y:S02]  /*cdc0*/  FMNMX R211, R65, R210, !PT ;  /* 0x000000d241d37209 */ /* 0x000fe40007800000 */
[----:B------:R-:W-:Y:S02]  /*cdd0*/  IADD3 R24, R12, 0x69, RZ ;  /* 0x000000690c187810 */ /* 0x000fe40007ffe0ff */
[----:B------:R-:W-:Y:S02]  /*cde0*/  FMNMX R225, R67, R222, !PT ;  /* 0x000000de43e17209 */ /* 0x000fe40007800000 */
[----:B------:R-:W-:-:S02]  /*cdf0*/  FSEL R74, R74, -INF , P4 ;  /* 0xff8000004a4a7808 */ /* 0x000fc40002000000 */
[----:B------:R-:W-:Y:S02]  /*ce00*/  FSEL R73, R73, -INF , P5 ;  /* 0xff80000049497808 */ /* 0x000fe40002800000 */
[----:B------:R-:W-:Y:S02]  /*ce10*/  FMNMX R210, R68, R211, !PT ;  /* 0x000000d344d27209 */ /* 0x000fe40007800000 */
[-C--:B------:R-:W-:Y:S02]  /*ce20*/  ISETP.GE.AND P4, PT, R3, R24.reuse, PT ;  /* 0x000000180300720c */ /* 0x080fe40003f86270 */
[----:B------:R-:W-:Y:S01]  /*ce30*/  ISETP.GE.AND P5, PT, R11, R24, PT ;  /* 0x000000180b00720c */ /* 0x000fe20003fa6270 */
[----:B------:R-:W-:Y:S01]  /*ce40*/  VIADD R24, R12, 0x70 ;  /* 0x000000700c187836 */ /* 0x000fe20000000000 */
[----:B------:R-:W-:Y:S02]  /*ce50*/  FMNMX R222, R70, R225, !PT ;  /* 0x000000e146de7209 */ /* 0x000fe40007800000 */
[----:B------:R-:W-:-:S02]  /*ce60*/  FMNMX R211, R69, R210, !PT ;  /* 0x000000d245d37209 */ /* 0x000fc40007800000 */
[----:B------:R-:W-:Y:S02]  /*ce70*/  FMNMX R225, R71, R222, !PT ;  /* 0x000000de47e17209 */ /* 0x000fe40007800000 */
[----:B------:R-:W-:Y:S02]  /*ce80*/  FSEL R75, R75, -INF , P2 ;  /* 0xff8000004b4b7808 */ /* 0x000fe40001000000 */
[----:B------:R-:W-:Y:S02]  /*ce90*/  FSEL R76, R76, -INF , P3 ;  /* 0xff8000004c4c7808 */ /* 0x000fe40001800000 */
[-C--:B------:R-:W-:Y:S02]  /*cea0*/  ISETP.GE.AND P2, PT, R3, R24.reuse, PT ;  /* 0x000000180300720c */ /* 0x080fe40003f46270 */
[----:B------:R-:W-:Y:S02]  /*ceb0*/  ISETP.GE.AND P3, PT, R11, R24, PT ;  /* 0x000000180b00720c */ /* 0x000fe40003f66270 */
[----:B------:R-:W-:-:S02]  /*cec0*/  IADD3 R24, R12, 0x71, RZ ;  /* 0x000000710c187810 */ /* 0x000fc40007ffe0ff */
[----:B------:R-:W-:Y:S02]  /*ced0*/  FMNMX R210, R72, R211, !PT ;  /* 0x000000d348d27209 */ /* 0x000fe40007800000 */
        /* <DEDUP_REMOVED lines=8> */
[----:B------:R-:W-:Y:S02]  /*cf60*/  FMNMX R210, R76, R211, !PT ;  /* 0x000000d34cd27209 */ /* 0x000fe40007800000 */
[----:B------:R-:W-:Y:S02]  /*cf70*/  FSEL R79, R79, -INF , P5 ;  /* 0xff8000004f4f7808 */ /* 0x000fe40002800000 */
[----:B------:R-:W-:Y:S02]  /*cf80*/  FSEL R80, R80, -INF , P2 ;  /* 0xff80000050507808 */ /* 0x000fe40001000000 */
[----:B------:R-:W-:Y:S02]  /*cf90*/  FMNMX R222, R78, R225, !PT ;  /* 0x000000e14ede7209 */ /* 0x000fe40007800000 */
[----:B------:R-:W-:-:S02]  /*cfa0*/  ISETP.GE.AND P5, PT, R3, R24, PT ;  /* 0x000000180300720c */ /* 0x000fc40003fa6270 */
[----:B------:R-:W-:Y:S02]  /*cfb0*/  ISETP.GE.AND P2, PT, R11, R24, PT ;  /* 0x000000180b00720c */ /* 0x000fe40003f46270 */
[----:B------:R-:W-:Y:S02]  /*cfc0*/  IADD3 R24, R12, 0x79, RZ ;  /* 0x000000790c187810 */ /* 0x000fe40007ffe0ff */
[----:B------:R-:W-:Y:S02]  /*cfd0*/  FMNMX R211, R77, R210, !PT ;  /* 0x000000d24dd37209 */ /* 0x000fe40007800000 */
[----:B------:R-:W-:Y:S02]  /*cfe0*/  FSEL R82, R82, -INF , P3 ;  /* 0xff80000052527808 */ /* 0x000fe40001800000 */
[----:B------:R-:W-:Y:S02]  /*cff0*/  FMNMX R225, R79, R222, !PT ;  /* 0x000000de4fe17209 */ /* 0x000fe40007800000 */
[----:B------:R-:W-:-:S02]  /*d000*/  FSEL R81, R81, -INF , P6 ;  /* 0xff80000051517808 */ /* 0x000fc40003000000 */
[-C--:B------:R-:W-:Y:S02]  /*d010*/  ISETP.GE.AND P3, PT, R3, R24.reuse, PT ;  /* 0x000000180300720c */ /* 0x080fe40003f66270 */
[----:B------:R-:W-:Y:S02]  /*d020*/  ISETP.GE.AND P6, PT, R11, R24, PT ;  /* 0x000000180b00720c */ /* 0x000fe40003fc6270 */
[----:B------:R-:W-:Y:S02]  /*d030*/  FMNMX R24, R80, R211, !PT ;  /* 0x000000d350187209 */ /* 0x000fe40007800000 */
[----:B------:R-:W-:Y:S02]  /*d040*/  FSEL R83, R83, -INF , P4 ;  /* 0xff80000053537808 */ /* 0x000fe40002000000 */
[----:B------:R-:W-:Y:S02]  /*d050*/  FMNMX R210, R82, R225, !PT ;  /* 0x000000e152d27209 */ /* 0x000fe40007800000 */
[----:B------:R-:W-:-:S02]  /*d060*/  FSEL R84, R84, -INF , P5 ;  /* 0xff80000054547808 */ /* 0x000fc40002800000 */
[----:B------:R-:W-:Y:S02]  /*d070*/  FMNMX R211, R81, R24, !PT ;  /* 0x0000001851d37209 */ /* 0x000fe40007800000 */
[----:B------:R-:W-:Y:S02]  /*d080*/  FSEL R86, R86, -INF , P2 ;  /* 0xff80000056567808 */ /* 0x000fe40001000000 */
[----:B------:R-:W-:Y:S02]  /*d090*/  FMNMX R225, R83, R210, !PT ;  /* 0x000000d253e17209 */ /* 0x000fe40007800000 */
[----:B------:R-:W-:Y:S02]  /*d0a0*/  FSEL R85, R85, -INF , P3 ;  /* 0xff80000055557808 */ /* 0x000fe40001800000 */
[----:B------:R-:W-:Y:S02]  /*d0b0*/  FMNMX R24, R84, R211, !PT ;  /* 0x000000d354187209 */ /* 0x000fe40007800000 */
[----:B------:R-:W-:-:S02]  /*d0c0*/  FSEL R87, R87, -INF , P6 ;  /* 0xff80000057577808 */ /* 0x000fc40003000000 */
[----:B------:R-:W-:Y:S02]  /*d0d0*/  FMNMX R210, R86, R225, !PT ;  /* 0x000000e156d27209 */ /* 0x000fe40007800000 */
[----:B------:R-:W-:Y:S02]  /*d0e0*/  FMNMX R24, R85, R24, !PT ;  /* 0x0000001855187209 */ /* 0x000fe40007800000 */
        /* <DEDUP_REMOVED lines=12> */
[----:B------:R-:W-:Y:S02]  /*d1b0*/  FSEL R226, R211, RZ, P3 ;  /* 0x000000ffd3e27208 */ /* 0x000fe40001800000 */
[----:B------:R-:W-:Y:S01]  /*d1c0*/  ISETP.NE.AND P2, PT, R17, 0x4, PT ;  /* 0x000000041100780c */ /* 0x000fe20003f45270 */
[----:B------:R-:W-:Y:S02]  /*d1d0*/  FADD R24, -R227, R220 ;  /* 0x000000dce3187221 */ /* 0x000fe40000000100 */
[----:B------:R-:W-:Y:S01]  /*d1e0*/  FADD R219, -R226, R219 ;  /* 0x000000dbe2db7221 */ /* 0x000fe20000000100 */
[----:B------:R-:W-:Y:S01]  /*d1f0*/  SEL R17, R17, RZ, P2 ;  /* 0x000000ff11117207 */ /* 0x000fe20001000000 */
[----:B------:R-:W-:Y:S02]  /*d200*/  FMUL R24, R24, UR6 ;  /* 0x0000000618187c20 */ /* 0x000fe40008400000 */
[----:B------:R-:W-:Y:S01]  /*d210*/  FMUL R220, R219, UR6 ;  /* 0x00000006dbdc7c20 */ /* 0x000fe20008400000 */
[C---:B------:R-:W-:Y:S01]  /*d220*/  LEA R219, R7.reuse, R14, 0x3 ;  /* 0x0000000e07db7211 */ /* 0x040fe200078e18ff */
[----:B------:R-:W-:Y:S01]  /*d230*/  VIADD R7, R7, 0x1 ;  /* 0x0000000107077836 */ /* 0x000fe20000000000 */
[----:B------:R-:W-:-:S02]  /*d240*/  FSETP.GEU.AND P3, PT, R24, -126, PT ;  /* 0xc2fc00001800780b */ /* 0x000fc40003f6e000 */
[----:B------:R-:W-:Y:S02]  /*d250*/  FSETP.GEU.AND P4, PT, R220, -126, PT ;  /* 0xc2fc0000dc00780b */ /* 0x000fe40003f8e000 */
[----:B------:R-:W-:Y:S02]  /*d260*/  PRMT R222, RZ, 0x654, R219 ;  /* 0x00000654ffde7816 */ /* 0x000fe400000000db */
[----:B------:R-:W-:Y:S02]  /*d270*/  SEL R219, RZ, 0x1, P2 ;  /* 0x00000001ffdb7807 */ /* 0x000fe40001000000 */
[----:B------:R1:W-:Y:S01]  /*d280*/  SYNCS.ARRIVE.TRANS64.RED.A1T0 RZ, [R222+URZ], RZ ;  /* 0x000000ffdeff79a7 */ /* 0x0003e2000810043f */
[----:B------:R-:W-:Y:S02]  /*d290*/  ISETP.NE.AND P2, PT, R7, 0x4, PT ;  /* 0x000000040700780c */ /* 0x000fe40003f45270 */
[----:B------:R-:W-:Y:S02]  /*d2a0*/  LOP3.LUT R4, R4, R219, RZ, 0x3c, !PT ;  /* 0x000000db04047212 */ /* 0x000fe400078e3cff */
[----:B------:R-:W-:-:S02]  /*d2b0*/  @!P3 FMUL R24, R24, 0.5 ;  /* 0x3f0000001818b820 */ /* 0x000fc40000400000 */
[----:B------:R-:W-:Y:S01]  /*d2c0*/  @!P4 FMUL R220, R220, 0.5 ;  /* 0x3f000000dcdcc820 */ /* 0x000fe20000400000 */
[----:B-1----:R-:W-:Y:S02]  /*d2d0*/  LEA R222, R17, R2, 0x3 ;  /* 0x0000000211de7211 */ /* 0x002fe400078e18ff */
[----:B------:R-:W-:Y:S01]  /*d2e0*/  SHF.L.U32 R219, R4, 0x1f, RZ ;  /* 0x0000001f04db7819 */ /* 0x000fe200000006ff */
[----:B------:R-:W1:Y:S08]  /*d2f0*/  MUFU.EX2 R24, R24 ;  /* 0x0000001800187308 */ /* 0x000e700000000800 */
[----:B------:R-:W2:Y:S01]  /*d300*/  MUFU.EX2 R220, R220 ;  /* 0x000000dc00dc7308 */ /* 0x000ea20000000800 */
[----:B-1----:R-:W-:-:S04]  /*d310*/  @!P3 FMUL R24, R24, R24 ;  /* 0x000000181818b220 */ /* 0x002fc80000400000 */
        /* <DEDUP_REMOVED lines=113> */
.L_x_45:
[----:B-1----:R1:W2:Y:S02]  /*da30*/  SYNCS.PHASECHK.TRANS64.TRYWAIT P3, [R222+URZ+0x3f000], R219 ;  /* 0x03f000dbde0075a7 */ /* 0x0022a4000806017f */
[----:B--2---:R-:W-:Y:S05]  /*da40*/  @!P3 NANOSLEEP.SYNCS 0x989680 ;  /* 0x009896800000b95d */ /* 0x004fea0003900000 */
[----:B------:R-:W2:Y:S02]  /*da50*/  @!P3 SYNCS.PHASECHK.TRANS64 P3, [R222+URZ+0x3f000], R219 ;  /* 0x03f000dbde00b5a7 */ /* 0x000ea4000806007f */
[----:B--2---:R-:W-:Y:S05]  /*da60*/  @!P3 BRA `(.L_x_45) ;  /* 0xfffffffc00f0b947 */ /* 0x004fea000383ffff */
[----:B------:R-:W-:Y:S05]  /*da70*/  BSYNC B0 ;  /* 0x0000000000007941 */ /* 0x000fea0003800000 */
.L_x_44:
[----:B-1----:R-:W1:Y:S01]  /*da80*/  LDC R222, c[0x0][0x604] ;  /* 0x00018100ffde7b82 */ /* 0x002e620000000800 */
[----:B------:R-:W-:Y:S05]  /*da90*/  WARPSYNC.ALL ;  /* 0x0000000000007948 */ /* 0x000fea0003800000 */
[----:B-1----:R-:W-:-:S04]  /*daa0*/  FMUL R219, R227, R222 ;  /* 0x000000dee3db7220 */ /* 0x002fc80000400000 */
[-CC-:B------:R-:W-:Y:S01]  /*dab0*/  FFMA R223, R223, R222.reuse, -R219.reuse ;  /* 0x000000dedfdf7223 */ /* 0x180fe200000008db */
[-CC-:B------:R-:W-:Y:S01]  /*dac0*/  FFMA R224, R25, R222.reuse, -R219.reuse ;  /* 0x000000de19e07223 */ /* 0x180fe200000008db */
[-C--:B------:R-:W-:Y:S01]  /*dad0*/  FMUL R25, R226, R222.reuse ;  /* 0x000000dee2197220 */ /* 0x080fe20000400000 */
[-CC-:B------:R-:W-:Y:S01]  /*dae0*/  FFMA R28, R28, R222.reuse, -R219.reuse ;  /* 0x000000de1c1c7223 */ /* 0x180fe200000008db */
[-C--:B------:R-:W-:Y:S01]  /*daf0*/  FFMA R32, R32, R222.reuse, -R219 ;  /* 0x000000de20207223 */ /* 0x080fe200000008db */
[----:B------:R-:W-:Y:S01]  /*db00*/  FSETP.GEU.AND P5, PT, R223, -126, PT ;  /* 0xc2fc0000df00780b */ /* 0x000fe20003fae000 */
[-CC-:B------:R-:W-:Y:S01]  /*db10*/  FFMA R226, R27, R222.reuse, -R25.reuse ;  /* 0x000000de1be27223 */ /* 0x180fe20000000819 */
[-CC-:B------:R-:W-:Y:S01]  /*db20*/  FFMA R225, R26, R222.reuse, -R25.reuse ;  /* 0x000000de1ae17223 */ /* 0x180fe20000000819 */
[----:B------:R-:W-:Y:S01]  /*db30*/  FSETP.GEU.AND P6, PT, R224, -126, PT ;  /* 0xc2fc0000e000780b */ /* 0x000fe20003fce000 */
[-CC-:B------:R-:W-:Y:S01]  /*db40*/  FFMA R30, R30, R222.reuse, -R25.reuse ;  /* 0x000000de1e1e7223 */ /* 0x180fe20000000819 */
[-C--:B------:R-:W-:Y:S01]  /*db50*/  FFMA R31, R31, R222.reuse, -R25 ;  /* 0x000000de1f1f7223 */ /* 0x080fe20000000819 */
[----:B------:R-:W-:Y:S01]  /*db60*/  FSETP.GEU.AND P4, PT, R226, -126, PT ;  /* 0xc2fc0000e200780b */ /* 0x000fe20003f8e000 */
[-CC-:B------:R-:W-:Y:S01]  /*db70*/  FFMA R29, R29, R222.reuse, -R219.reuse ;  /* 0x000000de1d1d7223 */ /* 0x180fe200000008db */
[----:B------:R-:W-:Y:S01]  /*db80*/  FSETP.GEU.AND P3, PT, R225, -126, PT ;  /* 0xc2fc0000e100780b */ /* 0x000fe20003f6e000 */
[-CC-:B------:R-:W-:Y:S01]  /*db90*/  FFMA R33, R33, R222.reuse, -R219.reuse ;  /* 0x000000de21217223 */ /* 0x180fe200000008db */
[-CC-:B------:R-:W-:Y:S01]  /*dba0*/  FFMA R36, R36, R222.reuse, -R219.reuse ;  /* 0x000000de24247223 */ /* 0x180fe200000008db */
[-CC-:B------:R-:W-:Y:S01]  /*dbb0*/  FFMA R37, R37, R222.reuse, -R219.reuse ;  /* 0x000000de25257223 */ /* 0x180fe200000008db */
[-CC-:B------:R-:W-:Y:S01]  /*dbc0*/  FFMA R40, R40, R222.reuse, -R219.reuse ;  /* 0x000000de28287223 */ /* 0x180fe200000008db */
[----:B------:R-:W-:Y:S01]  /*dbd0*/  @!P5 FMUL R223, R223, 0.5 ;  /* 0x3f000000dfdfd820 */ /* 0x000fe20000400000 */
[-CC-:B------:R-:W-:Y:S01]  /*dbe0*/  FFMA R41, R41, R222.reuse, -R219.reuse ;  /* 0x000000de29297223 */ /* 0x180fe200000008db */
[-CC-:B------:R-:W-:Y:S01]  /*dbf0*/  FFMA R44, R44, R222.reuse, -R219.reuse ;  /* 0x000000de2c2c7223 */ /* 0x180fe200000008db */
[----:B------:R-:W-:Y:S01]  /*dc00*/  @!P6 FMUL R224, R224, 0.5 ;  /* 0x3f000000e0e0e820 */ /* 0x000fe20000400000 */
[----:B------:R-:W1:Y:S01]  /*dc10*/  MUFU.EX2 R27, R223 ;  /* 0x000000df001b7308 */ /* 0x000e620000000800 */
[-CC-:B------:R-:W-:Y:S01]  /*dc20*/  FFMA R45, R45, R222.reuse, -R219.reuse ;  /* 0x000000de2d2d7223 */ /* 0x180fe200000008db */
[----:B------:R-:W-:Y:S01]  /*dc30*/  @!P4 FMUL R226, R226, 0.5 ;  /* 0x3f000000e2e2c820 */ /* 0x000fe20000400000 */
[-CC-:B------:R-:W-:Y:S01]  /*dc40*/  FFMA R48, R48, R222.reuse, -R219.reuse ;  /* 0x000000de30307223 */ /* 0x180fe200000008db */
[----:B------:R-:W-:Y:S01]  /*dc50*/  @!P3 FMUL R225, R225, 0.5 ;  /* 0x3f000000e1e1b820 */ /* 0x000fe20000400000 */
[-CC-:B------:R-:W-:Y:S01]  /*dc60*/  FFMA R49, R49, R222.reuse, -R219.reuse ;  /* 0x000000de31317223 */ /* 0x180fe200000008db */
[-CC-:B------:R-:W-:Y:S01]  /*dc70*/  FFMA R52, R52, R222.reuse, -R219.reuse ;  /* 0x000000de34347223 */ /* 0x180fe200000008db */
[-CC-:B------:R-:W-:Y:S01]  /*dc80*/  FFMA R53, R53, R222.reuse, -R219.reuse ;  /* 0x000000de35357223 */ /* 0x180fe200000008db */
[----:B------:R-:W2:Y:S01]  /*dc90*/  MUFU.EX2 R223, R225 ;  /* 0x000000e100df7308 */ /* 0x000ea20000000800 */
[-CC-:B------:R-:W-:Y:S01]  /*dca0*/  FFMA R56, R56, R222.reuse, -R219.reuse ;  /* 0x000000de38387223 */ /* 0x180fe200000008db */
[-CC-:B------:R-:W-:Y:S01]  /*dcb0*/  FFMA R57, R57, R222.reuse, -R219.reuse ;  /* 0x000000de39397223 */ /* 0x180fe200000008db */
[-CC-:B------:R-:W-:Y:S01]  /*dcc0*/  FFMA R60, R60, R222.reuse, -R219.reuse ;  /* 0x000000de3c3c7223 */ /* 0x180fe200000008db */
[-CC-:B------:R-:W-:Y:S01]  /*dcd0*/  FFMA R61, R61, R222.reuse, -R219.reuse ;  /* 0x000000de3d3d7223 */ /* 0x180fe200000008db */
[-CC-:B------:R-:W-:Y:S01]  /*dce0*/  FFMA R64, R64, R222.reuse, -R219.reuse ;  /* 0x000000de40407223 */ /* 0x180fe200000008db */
[-CC-:B------:R-:W-:Y:S01]  /*dcf0*/  FFMA R65, R65, R222.reuse, -R219.reuse ;  /* 0x000000de41417223 */ /* 0x180fe200000008db */
[-CC-:B------:R-:W-:Y:S01]  /*dd00*/  FFMA R68, R68, R222.reuse, -R219.reuse ;  /* 0x000000de44447223 */ /* 0x180fe200000008db */
[----:B------:R-:W3:Y:S01]  /*dd10*/  MUFU.EX2 R26, R224 ;  /* 0x000000e0001a7308 */ /* 0x000ee20000000800 */
[----:B-1----:R-:W-:Y:S01]  /*dd20*/  @!P5 FMUL R27, R27, R27 ;  /* 0x0000001b1b1bd220 */ /* 0x002fe20000400000 */
[----:B------:R-:W-:Y:S01]  /*dd30*/  FSETP.GEU.AND P5, PT, R28, -126, PT ;  /* 0xc2fc00001c00780b */ /* 0x000fe20003fae000 */
[-CC-:B------:R-:W-:Y:S01]  /*dd40*/  FFMA R69, R69, R222.reuse, -R219.reuse ;  /* 0x000000de45457223 */ /* 0x180fe200000008db */
[-CC-:B------:R-:W-:Y:S01]  /*dd50*/  FFMA R72, R72, R222.reuse, -R219.reuse ;  /* 0x000000de48487223 */ /* 0x180fe200000008db */
[-CC-:B------:R-:W-:Y:S01]  /*dd60*/  FFMA R73, R73, R222.reuse, -R219.reuse ;  /* 0x000000de49497223 */ /* 0x180fe200000008db */
[-CC-:B------:R-:W-:Y:S01]  /*dd70*/  FFMA R76, R76, R222.reuse, -R219.reuse ;  /* 0x000000de4c4c7223 */ /* 0x180fe200000008db */
[-CC-:B------:R-:W-:Y:S01]  /*dd80*/  FFMA R77, R77, R222.reuse, -R219.reuse ;  /* 0x000000de4d4d7223 */ /* 0x180fe200000008db */
[----:B------:R-:W1:Y:S01]  /*dd90*/  MUFU.EX2 R224, R226 ;  /* 0x000000e200e07308 */ /* 0x000e620000000800 */
[----:B--2---:R-:W-:Y:S01]  /*dda0*/  @!P3 FMUL R223, R223, R223 ;  /* 0x000000dfdfdfb220 */ /* 0x004fe20000400000 */
[----:B------:R-:W-:Y:S01]  /*ddb0*/  FSETP.GEU.AND P3, PT, R30, -126, PT ;  /* 0xc2fc00001e00780b */ /* 0x000fe20003f6e000 */
[-CC-:B------:R-:W-:Y:S01]  /*ddc0*/  FFMA R80, R80, R222.reuse, -R219.reuse ;  /* 0x000000de50507223 */ /* 0x180fe200000008db */
[-CC-:B------:R-:W-:Y:S01]  /*ddd0*/  FFMA R81, R81, R222.reuse, -R219.reuse ;  /* 0x000000de51517223 */ /* 0x180fe200000008db */
[-CC-:B------:R-:W-:Y:S01]  /*dde0*/  FFMA R84, R84, R222.reuse, -R219.reuse ;  /* 0x000000de54547223 */ /* 0x180fe200000008db */
[-C--:B------:R-:W-:Y:S01]  /*ddf0*/  FFMA R85, R85, R222.reuse, -R219 ;  /* 0x000000de55557223 */ /* 0x080fe200000008db */
[----:B------:R-:W-:Y:S01]  /*de00*/  @!P5 FMUL R28, R28, 0.5 ;  /* 0x3f0000001c1cd820 */ /* 0x000fe20000400000 */
[----:B------:R-:W-:Y:S01]  /*de10*/  FFMA R219, R34, R222, -R25 ;  /* 0x000000de22db7223 */ /* 0x000fe20000000819 */
[----:B---3--:R-:W-:Y:S01]  /*de20*/  @!P6 FMUL R26, R26, R26 ;  /* 0x0000001a1a1ae220 */ /* 0x008fe20000400000 */
[----:B------:R-:W-:Y:S01]  /*de30*/  FSETP.GEU.AND P6, PT, R29, -126, PT ;  /* 0xc2fc00001d00780b */ /* 0x000fe20003fce000 */
[----:B------:R2:W3:Y:S01]  /*de40*/  MUFU.EX2 R225, R28 ;  /* 0x0000001c00e17308 */ /* 0x0004e20000000800 */
[----:B------:R-:W-:Y:S01]  /*de50*/  FFMA R15, R24, R15, R27 ;  /* 0x0000000f180f7223 */ /* 0x000fe2000000001b */
[-CC-:B------:R-:W-:Y:S01]  /*de60*/  FFMA R228, R35, R222.reuse, -R25.reuse ;  /* 0x000000de23e47223 */ /* 0x180fe20000000819 */
[-CC-:B------:R-:W-:Y:S01]  /*de70*/  FFMA R38, R38, R222.reuse, -R25.reuse ;  /* 0x000000de26267223 */ /* 0x180fe20000000819 */
[----:B------:R-:W-:Y:S01]  /*de80*/  @!P3 FMUL R30, R30, 0.5 ;  /* 0x3f0000001e1eb820 */ /* 0x000fe20000400000 */
[--C-:B------:R-:W-:Y:S01]  /*de90*/  FFMA R39, R39, R222, -R25.reuse ;  /* 0x000000de27277223 */ /* 0x100fe20000000819 */
[----:B-1----:R-:W-:Y:S01]  /*dea0*/  @!P4 FMUL R224, R224, R224 ;  /* 0x000000e0e0e0c220 */ /* 0x002fe20000400000 */
[----:B------:R-:W-:Y:S01]  /*deb0*/  FSETP.GEU.AND P4, PT, R31, -126, PT ;  /* 0xc2fc00001f00780b */ /* 0x000fe20003f8e000 */
[-CC-:B------:R-:W-:Y:S01]  /*dec0*/  FFMA R42, R42, R222.reuse, -R25.reuse ;  /* 0x000000de2a2a7223 */ /* 0x180fe20000000819 */
[----:B--2---:R-:W-:Y:S01]  /*ded0*/  MOV R28, UR15 ;  /* 0x0000000f001c7c02 */ /* 0x004fe20008000f00 */
[----:B------:R-:W-:Y:S01]  /*dee0*/  MUFU.EX2 R30, R30 ;  /* 0x0000001e001e7308 */ /* 0x000fe20000000800 */
[-CC-:B------:R-:W-:Y:S01]  /*def0*/  FFMA R43, R43, R222.reuse, -R25.reuse ;  /* 0x000000de2b2b7223 */ /* 0x180fe20000000819 */
[----:B------:R-:W-:Y:S01]  /*df00*/  @!P6 FMUL R29, R29, 0.5 ;  /* 0x3f0000001d1de820 */ /* 0x000fe20000400000 */
[----:B------:R-:W-:Y:S01]  /*df10*/  FFMA R46, R46, R222, -R25 ;  /* 0x000000de2e2e7223 */ /* 0x000fe20000000819 */
[----:B------:R-:W-:-:S02]  /*df20*/  IMAD R28, R17, 0xe00, R28 ;  /* 0x00000e00111c7824 */ /* 0x000fc400078e021c */
[-CC-:B------:R-:W-:Y:S01]  /*df30*/  FFMA R47, R47, R222.reuse, -R25.reuse ;  /* 0x000000de2f2f7223 */ /* 0x180fe20000000819 */
[-CC-:B------:R-:W-:Y:S01]  /*df40*/  FFMA R50, R50, R222.reuse, -R25.reuse ;  /* 0x000000de32327223 */ /* 0x180fe20000000819 */
[----:B---3--:R-:W-:Y:S01]  /*df50*/  @!P5 FMUL R225, R225, R225 ;  /* 0x000000e1e1e1d220 */ /* 0x008fe20000400000 */
[----:B------:R-:W-:Y:S01]  /*df60*/  FSETP.GEU.AND P5, PT, R32, -126, PT ;  /* 0xc2fc00002000780b */ /* 0x000fe20003fae000 */
[----:B------:R1:W2:Y:S01]  /*df70*/  MUFU.EX2 R226, R29 ;  /* 0x0000001d00e27308 */ /* 0x0002a20000000800 */
[----:B------:R-:W-:Y:S01]  /*df80*/  @!P4 FMUL R31, R31, 0.5 ;  /* 0x3f0000001f1fc820 */ /* 0x000fe20000400000 */
[----:B------:R-:W-:Y:S01]  /*df90*/  IADD3 R24, R28, 0x400, RZ ;  /* 0x000004001c187810 */ /* 0x000fe20007ffe0ff */
[-CC-:B------:R-:W-:Y:S01]  /*dfa0*/  FFMA R51, R51, R222.reuse, -R25.reuse ;  /* 0x000000de33337223 */ /* 0x180fe20000000819 */
[-CC-:B------:R-:W-:Y:S01]  /*dfb0*/  FFMA R54, R54, R222.reuse, -R25.reuse ;  /* 0x000000de36367223 */ /* 0x180fe20000000819 */
[-CC-:B------:R-:W-:Y:S01]  /*dfc0*/  FFMA R55, R55, R222.reuse, -R25.reuse ;  /* 0x000000de37377223 */ /* 0x180fe20000000819 */
[----:B------:R-:W-:Y:S01]  /*dfd0*/  R2UR UR34, R24 ;  /* 0x00000000182272ca */ /* 0x000fe200000e0000 */
[----:B------:R-:W-:Y:S01]  /*dfe0*/  FFMA R58, R58, R222, -R25 ;  /* 0x000000de3a3a7223 */ /* 0x000fe20000000819 */
[----:B------:R-:W3:Y:S01]  /*dff0*/  MUFU.EX2 R31, R31 ;  /* 0x0000001f001f7308 */ /* 0x000ee20000000800 */
[----:B------:R-:W-:Y:S01]  /*e000*/  IADD3 R24, R28, 0xa00, RZ ;  /* 0x00000a001c187810 */ /* 0x000fe20007ffe0ff */
[----:B-1----:R-:W-:-:S02]  /*e010*/  IMAD.MOV.U32 R29, RZ, RZ, -0x7fffffe0 ;  /* 0x80000020ff1d7424 */ /* 0x002fc400078e00ff */
[-CC-:B------:R-:W-:Y:S01]  /*e020*/  FFMA R59, R59, R222.reuse, -R25.reuse ;  /* 0x000000de3b3b7223 */ /* 0x180fe20000000819 */
[----:B------:R-:W-:Y:S01]  /*e030*/  @!P5 FMUL R32, R32, 0.5 ;  /* 0x3f0000002020d820 */ /* 0x000fe20000400000 */
[----:B------:R-:W-:Y:S01]  /*e040*/  R2UR UR50, R24 ;  /* 0x00000000183272ca */ /* 0x000fe200000e0000 */
[-CC-:B------:R-:W-:Y:S01]  /*e050*/  FFMA R62, R62, R222.reuse, -R25.reuse ;  /* 0x000000de3e3e7223 */ /* 0x180fe20000000819 */
[----:B------:R-:W-:Y:S01]  /*e060*/  IADD3 R24, R28, 0x240, RZ ;  /* 0x000002401c187810 */ /* 0x000fe20007ffe0ff */
[----:B------:R1:W4:Y:S01]  /*e070*/  MUFU.EX2 R34, R32 ;  /* 0x0000002000227308 */ /* 0x0003220000000800 */
[-CC-:B------:R-:W-:Y:S01]  /*e080*/  FFMA R63, R63, R222.reuse, -R25.reuse ;  /* 0x000000de3f3f7223 */ /* 0x180fe20000000819 */
[-CC-:B------:R-:W-:Y:S01]  /*e090*/  FFMA R66, R66, R222.reuse, -R25.reuse ;  /* 0x000000de42427223 */ /* 0x180fe20000000819 */
[----:B------:R-:W-:Y:S01]  /*e0a0*/  R2UR UR26, R24 ;  /* 0x00000000181a72ca */ /* 0x000fe200000e0000 */
[----:B------:R-:W-:Y:S02]  /*e0b0*/  VIADD R24, R28, 0x640 ;  /* 0x000006401c187836 */ /* 0x000fe40000000000 */
[-CC-:B------:R-:W-:Y:S01]  /*e0c0*/  FFMA R67, R67, R222.reuse, -R25.reuse ;  /* 0x000000de43437223 */ /* 0x180fe20000000819 */
[-CC-:B------:R-:W-:Y:S01]  /*e0d0*/  FFMA R70, R70, R222.reuse, -R25.reuse ;  /* 0x000000de46467223 */ /* 0x180fe20000000819 */
[-CC-:B------:R-:W-:Y:S01]  /*e0e0*/  FFMA R71, R71, R222.reuse, -R25.reuse ;  /* 0x000000de47477223 */ /* 0x180fe20000000819 */
[-CC-:B------:R-:W-:Y:S01]  /*e0f0*/  FFMA R74, R74, R222.reuse, -R25.reuse ;  /* 0x000000de4a4a7223 */ /* 0x180fe20000000819 */
[----:B-1----:R-:W-:Y:S01]  /*e100*/  IADD3 R32, R28, 0x200, RZ ;  /* 0x000002001c207810 */ /* 0x002fe20007ffe0ff */
[-CC-:B------:R-:W-:Y:S01]  /*e110*/  FFMA R75, R75, R222.reuse, -R25.reuse ;  /* 0x000000de4b4b7223 */ /* 0x180fe20000000819 */
[-CC-:B------:R-:W-:Y:S01]  /*e120*/  FFMA R78, R78, R222.reuse, -R25.reuse ;  /* 0x000000de4e4e7223 */ /* 0x180fe20000000819 */
[-CC-:B------:R-:W-:Y:S01]  /*e130*/  FFMA R79, R79, R222.reuse, -R25.reuse ;  /* 0x000000de4f4f7223 */ /* 0x180fe20000000819 */
[----:B------:R-:W-:Y:S01]  /*e140*/  R2UR UR38, R32 ;  /* 0x00000000202672ca */ /* 0x000fe200000e0000 */
[-CC-:B------:R-:W-:Y:S01]  /*e150*/  FFMA R82, R82, R222.reuse, -R25.reuse ;  /* 0x000000de52527223 */ /* 0x180fe20000000819 */
[----:B------:R-:W-:Y:S01]  /*e160*/  IADD3 R32, R28, 0x600, RZ ;  /* 0x000006001c207810 */ /* 0x000fe20007ffe0ff */
[-CC-:B------:R-:W-:Y:S01]  /*e170*/  FFMA R83, R83, R222.reuse, -R25.reuse ;  /* 0x000000de53537223 */ /* 0x180fe20000000819 */
[-CC-:B------:R-:W-:Y:S01]  /*e180*/  FFMA R86, R86, R222.reuse, -R25.reuse ;  /* 0x000000de56567223 */ /* 0x180fe20000000819 */
[----:B------:R-:W-:Y:S01]  /*e190*/  FFMA R87, R87, R222, -R25 ;  /* 0x000000de57577223 */ /* 0x000fe20000000819 */
[----:B------:R-:W-:Y:S01]  /*e1a0*/  R2UR UR10, R32 ;  /* 0x00000000200a72ca */ /* 0x000fe200000e0000 */
[----:B------:R-:W-:-:S02]  /*e1b0*/  VIADD R32, R28, 0x800 ;  /* 0x000008001c207836 */ /* 0x000fc40000000000 */
[----:B--2---:R-:W-:Y:S01]  /*e1c0*/  @!P6 FMUL R226, R226, R226 ;  /* 0x000000e2e2e2e220 */ /* 0x004fe20000400000 */
[----:B------:R-:W-:Y:S01]  /*e1d0*/  @!P3 FMUL R30, R30, R30 ;  /* 0x0000001e1e1eb220 */ /* 0x000fe20000400000 */
[----:B---3--:R-:W-:Y:S01]  /*e1e0*/  @!P4 FMUL R31, R31, R31 ;  /* 0x0000001f1f1fc220 */ /* 0x008fe20000400000 */
[----:B------:R-:W-:Y:S01]  /*e1f0*/  MOV R25, 0x80000020 ;  /* 0x8000002000197802 */ /* 0x000fe20000000f00 */
[----:B----4-:R-:W-:Y:S01]  /*e200*/  @!P5 FMUL R34, R34, R34 ;  /* 0x000000222222d220 */ /* 0x010fe20000400000 */
[----:B------:R-:W-:Y:S01]  /*e210*/  R2UR UR54, R32 ;  /* 0x00000000203672ca */ /* 0x000fe200000e0000 */
[----:B------:R-:W-:Y:S01]  /*e220*/  FFMA R13, R220, R13, R223 ;  /* 0x0000000ddc0d7223 */ /* 0x000fe200000000df */
[C---:B------:R-:W-:Y:S02]  /*e230*/  IADD3 R32, R28.reuse, 0xc00, RZ ;  /* 0x00000c001c207810 */ /* 0x040fe40007ffe0ff */
[----:B------:R-:W-:Y:S02]  /*e240*/  R2UR UR18, R28 ;  /* 0x000000001c1272ca */ /* 0x000fe400000e0000 */
[----:B------:R-:W-:Y:S01]  /*e250*/  R2UR UR6, R32 ;  /* 0x00000000200672ca */ /* 0x000fe200000e0000 */
[----:B------:R-:W-:Y:S01]  /*e260*/  VIADD R32, R28, 0x40 ;  /* 0x000000401c207836 */ /* 0x000fe20000000000 */
[----:B------:R-:W-:-:S02]  /*e270*/  R2UR UR19, R29 ;  /* 0x000000001d1372ca */ /* 0x000fc400000e0000 */
[----:B------:R-:W-:Y:S02]  /*e280*/  R2UR UR46, R24 ;  /* 0x00000000182e72ca */ /* 0x000fe400000e0000 */
[----:B------:R-:W-:Y:S02]  /*e290*/  R2UR UR30, R32 ;  /* 0x00000000201e72ca */ /* 0x000fe400000e0000 */
[----:B------:R-:W-:Y:S02]  /*e2a0*/  IADD3 R32, R28, 0x440, RZ ;  /* 0x000004401c207810 */ /* 0x000fe40007ffe0ff */
[----:B------:R-:W-:Y:S02]  /*e2b0*/  R2UR UR35, R25 ;  /* 0x00000000192372ca */ /* 0x000fe400000e0000 */
[----:B------:R-:W-:Y:S01]  /*e2c0*/  R2UR UR22, R32 ;  /* 0x00000000201672ca */ /* 0x000fe200000e0000 */
[----:B------:R-:W-:Y:S01]  /*e2d0*/  FADD R32, R15, R26 ;  /* 0x0000001a0f207221 */ /* 0x000fe20000000000 */
[----:B------:R-:W-:Y:S01]  /*e2e0*/  R2UR UR51, R25 ;  /* 0x00000000193372ca */ /* 0x000fe200000e0000 */
[----:B------:R-:W-:Y:S01]  /*e2f0*/  FADD R15, R13, R224 ;  /* 0x000000e00d0f7221 */ /* 0x000fe20000000000 */
[C---:B------:R-:W-:Y:S01]  /*e300*/  R2UR UR27, R25.reuse ;  /* 0x00000000191b72ca */ /* 0x040fe200000e0000 */
[----:B------:R-:W-:Y:S01]  /*e310*/  FADD R13, R32, R225 ;  /* 0x000000e1200d7221 */ /* 0x000fe20000000000 */
[----:B------:R-:W-:Y:S01]  /*e320*/  R2UR UR47, R25 ;  /* 0x00000000192f72ca */ /* 0x000fe200000e0000 */
[----:B------:R-:W-:Y:S01]  /*e330*/  FADD R220, R15, R30 ;  /* 0x0000001e0fdc7221 */ /* 0x000fe20000000000 */
[----:B------:R-:W-:Y:S01]  /*e340*/  F2FP.BF16.F32.PACK_AB R24, R26, R27 ;  /* 0x0000001b1a18723e */ /* 0x000fe200000010ff */
[----:B------:R-:W-:Y:S01]  /*e350*/  FADD R13, R13, R226 ;  /* 0x000000e20d0d7221 */ /* 0x000fe20000000000 */
[----:B------:R-:W-:Y:S01]  /*e360*/  F2FP.BF16.F32.PACK_AB R25, R224, R223 ;  /* 0x000000dfe019723e */ /* 0x000fe200000010ff */
[----:B------:R-:W-:Y:S01]  /*e370*/  FADD R220, R220, R31 ;  /* 0x0000001fdcdc7221 */ /* 0x000fe20000000000 */
[----:B------:R-:W-:-:S02]  /*e380*/  F2FP.BF16.F32.PACK_AB R26, R226, R225 ;  /* 0x000000e1e21a723e */ /* 0x000fc400000010ff */
[----:B------:R-:W-:Y:S01]  /*e390*/  F2FP.BF16.F32.PACK_AB R27, R31, R30 ;  /* 0x0000001e1f1b723e */ /* 0x000fe200000010ff */
[----:B------:R-:W-:Y:S01]  /*e3a0*/  IMAD.MOV.U32 R31, RZ, RZ, -0x7fffffe0 ;  /* 0x80000020ff1f7424 */ /* 0x000fe200078e00ff */
[----:B------:R-:W-:Y:S02]  /*e3b0*/  FSETP.GEU.AND P6, PT, R33, -126, PT ;  /* 0xc2fc00002100780b */ /* 0x000fe40003fce000 */
[----:B------:R-:W-:Y:S01]  /*e3c0*/  WARPGROUP.ARRIVE ;  /* 0x00000000000079c5 */ /* 0x000fe20000000000 */
[----:B------:R-:W-:Y:S02]  /*e3d0*/  FSETP.GEU.AND P3, PT, R219, -126, PT ;  /* 0xc2fc0000db00780b */ /* 0x000fe40003f6e000 */
[----:B------:R-:W-:Y:S02]  /*e3e0*/  FSETP.GEU.AND P4, PT, R228, -126, PT ;  /* 0xc2fc0000e400780b */ /* 0x000fe40003f8e000 */
[----:B------:R-:W-:Y:S01]  /*e3f0*/  FSETP.GEU.AND P5, PT, R36, -126, PT ;  /* 0xc2fc00002400780b */ /* 0x000fe20003fae000 */
[----:B------:R-:W-:Y:S01]  /*e400*/  HGMMA.64x32x16.F32.BF16 R184, R24, gdesc[UR16].tnspB, R184, gsb0 ;  /* 0x4060001018b87df0 */ /* 0x000fe200080018b8 */
[----:B------:R-:W-:-:S02]  /*e410*/  IADD3 R32, R28, 0x840, RZ ;  /* 0x000008401c207810 */ /* 0x000fc40007ffe0ff */
[----:B------:R-:W-:Y:S02]  /*e420*/  IADD3 R30, R28, 0xa40, RZ ;  /* 0x00000a401c1e7810 */ /* 0x000fe40007ffe0ff */
[----:B------:R-:W-:Y:S01]  /*e430*/  @!P6 FMUL R33, R33, 0.5 ;  /* 0x3f0000002121e820 */ /* 0x000fe20000400000 */
[----:B------:R-:W-:Y:S02]  /*e440*/  R2UR UR18, R32 ;  /* 0x00000000201272ca */ /* 0x000fe400000e0000 */
[----:B------:R-:W-:Y:S01]  /*e450*/  @!P3 FMUL R219, R219, 0.5 ;  /* 0x3f000000dbdbb820 */ /* 0x000fe20000400000 */
[----:B------:R1:W2:Y:S01]  /*e460*/  MUFU.EX2 R35, R33 ;  /* 0x0000002100237308 */ /* 0x0002a20000000800 */
[----:B------:R-:W-:Y:S01]  /*e470*/  @!P4 FMUL R228, R228, 0.5 ;  /* 0x3f000000e4e4c820 */ /* 0x000fe20000400000 */
[----:B------:R-:W-:Y:S01]  /*e480*/  IADD3 R32, R28, 0x80, RZ ;  /* 0x000000801c207810 */ /* 0x000fe20007ffe0ff */
[----:B------:R-:W-:Y:S01]  /*e490*/  @!P5 FMUL R36, R36, 0.5 ;  /* 0x3f0000002424d820 */ /* 0x000fe20000400000 */
[----:B------:R-:W-:-:S04]  /*e4a0*/  MOV R29, 0x80000020 ;  /* 0x80000020001d7802 */ /* 0x000fc80000000f00 */
[----:B------:R-:W3:Y:S01]  /*e4b0*/  MUFU.EX2 R219, R219 ;  /* 0x000000db00db7308 */ /* 0x000ee20000000800 */
[----:B-1----:R-:W-:-:S05]  /*e4c0*/  IMAD.MOV.U32 R33, RZ, RZ, -0x7fffffe0 ;  /* 0x80000020ff217424 */ /* 0x002fca00078e00ff */
[C---:B------:R-:W-:Y:S02]  /*e4d0*/  R2UR UR39, R33.reuse ;  /* 0x00000000212772ca */ /* 0x040fe400000e0000 */
[C---:B------:R-:W-:Y:S01]  /*e4e0*/  R2UR UR11, R33.reuse ;  /* 0x00000000210b72ca */ /* 0x040fe200000e0000 */
[----:B------:R-:W1:Y:S01]  /*e4f0*/  MUFU.EX2 R228, R228 ;  /* 0x000000e400e47308 */ /* 0x000e620000000800 */
[----:B------:R-:W-:Y:S01]  /*e500*/  R2UR UR55, R33 ;  /* 0x00000000213772ca */ /* 0x000fe200000e0000 */
[----:B--2---:R-:W-:Y:S01]  /*e510*/  @!P6 FMUL R35, R35, R35 ;  /* 0x000000232323e220 */ /* 0x004fe20000400000 */
[----:B------:R-:W-:Y:S02]  /*e520*/  R2UR UR7, R33 ;  /* 0x00000000210772ca */ /* 0x000fe400000e0000 */
[----:B------:R-:W-:Y:S02]  /*e530*/  FSETP.GEU.AND P6, PT, R37, -126, PT ;  /* 0xc2fc00002500780b */ /* 0x000fe40003fce000 */
[----:B------:R-:W-:Y:S01]  /*e540*/  R2UR UR31, R33 ;  /* 0x00000000211f72ca */ /* 0x000fe200000e0000 */
[----:B---3--:R-:W-:Y:S01]  /*e550*/  @!P3 FMUL R219, R219, R219 ;  /* 0x000000dbdbdbb220 */ /* 0x008fe20000400000 */
[----:B------:R-:W-:Y:S01]  /*e560*/  FSETP.GEU.AND P3, PT, R38, -126, PT ;  /* 0xc2fc00002600780b */ /* 0x000fe20003f6e000 */
[----:B------:R-:W2:Y:S01]  /*e570*/  MUFU.EX2 R36, R36 ;  /* 0x0000002400247308 */ /* 0x000ea20000000800 */
[C---:B------:R-:W-:Y:S01]  /*e580*/  R2UR UR23, R33.reuse ;  /* 0x00000000211772ca */ /* 0x040fe200000e0000 */
[----:B------:R-:W-:Y:S01]  /*e590*/  FADD R15, R220, R219 ;  /* 0x000000dbdc0f7221 */ /* 0x000fe20000000000 */
[----:B------:R-:W-:-:S02]  /*e5a0*/  R2UR UR19, R33 ;  /* 0x00000000211372ca */ /* 0x000fc400000e0000 */
[----:B------:R-:W-:Y:S01]  /*e5b0*/  MOV R33, 0x80000020 ;  /* 0x8000002000217802 */ /* 0x000fe20000000f00 */
[----:B-1----:R-:W-:Y:S01]  /*e5c0*/  @!P4 FMUL R228, R228, R228 ;  /* 0x000000e4e4e4c220 */ /* 0x002fe20000400000 */
[----:B------:R-:W-:Y:S01]  /*e5d0*/  FSETP.GEU.AND P4, PT, R39, -126, PT ;  /* 0xc2fc00002700780b */ /* 0x000fe20003f8e000 */
[----:B------:R-:W-:Y:S02]  /*e5e0*/  @!P6 FMUL R37, R37, 0.5 ;  /* 0x3f0000002525e820 */ /* 0x000fe40000400000 */
[----:B------:R-:W-:Y:S02]  /*e5f0*/  FADD R15, R15, R228 ;  /* 0x000000e40f0f7221 */ /* 0x000fe40000000000 */
[----:B------:R-:W-:Y:S01]  /*e600*/  @!P3 FMUL R38, R38, 0.5 ;  /* 0x3f0000002626b820 */ /* 0x000fe20000400000 */
[----:B------:R-:W-:Y:S02]  /*e610*/  WARPGROUP.DEPBAR.LE gsb0, 0x0 ;  /* 0x00008000000079c5 */ /* 0x000fe40000010000 */
[----:B------:R-:W-:Y:S01]  /*e620*/  WARPGROUP.ARRIVE ;  /* 0x00000000000079c5 */ /* 0x000fe20000000000 */
[----:B------:R-:W1:Y:S01]  /*e630*/  MUFU.EX2 R37, R37 ;  /* 0x0000002500257308 */ /* 0x000e620000000800 */
[----:B--2---:R-:W-:Y:S01]  /*e640*/  @!P5 FMUL R36, R36, R36 ;  /* 0x000000242424d220 */ /* 0x004fe20000400000 */
[----:B------:R-:W-:-:S02]  /*e650*/  FSETP.GEU.AND P5, PT, R40, -126, PT ;  /* 0xc2fc00002800780b */ /* 0x000fc40003fae000 */
[----:B------:R-:W-:Y:S01]  /*e660*/  @!P4 FMUL R39, R39, 0.5 ;  /* 0x3f0000002727c820 */ /* 0x000fe20000400000 */
[----:B------:R-:W-:Y:S01]  /*e670*/  HGMMA.64x32x16.F32.BF16 R168, R24, gdesc[UR36].tnspB, R168, gsb0 ;  /* 0x4060002418a87df0 */ /* 0x000fe200080018a8 */
[----:B------:R-:W-:Y:S02]  /*e680*/  R2UR UR38, R30 ;  /* 0x000000001e2672ca */ /* 0x000fe400000e0000 */
[----:B------:R-:W2:Y:S01]  /*e690*/  MUFU.EX2 R38, R38 ;  /* 0x0000002600267308 */ /* 0x000ea20000000800 */
[----:B------:R-:W-:Y:S01]  /*e6a0*/  R2UR UR39, R31 ;  /* 0x000000001f2772ca */ /* 0x000fe200000e0000 */
[----:B------:R-:W-:Y:S01]  /*e6b0*/  IMAD.MOV.U32 R31, RZ, RZ, -0x7fffffe0 ;  /* 0x80000020ff1f7424 */ /* 0x000fe200078e00ff */
[----:B------:R-:W-:-:S04]  /*e6c0*/  IADD3 R30, R28, 0xc40, RZ ;  /* 0x00000c401c1e7810 */ /* 0x000fc80007ffe0ff */
[----:B------:R-:W-:Y:S01]  /*e6d0*/  @!P5 FMUL R40, R40, 0.5 ;  /* 0x3f0000002828d820 */ /* 0x000fe20000400000 */
[----:B------:R-:W3:Y:S01]  /*e6e0*/  MUFU.EX2 R39, R39 ;  /* 0x0000002700277308 */ /* 0x000ee20000000800 */
[----:B-1----:R-:W-:Y:S01]  /*e6f0*/  @!P6 FMUL R37, R37, R37 ;  /* 0x000000252525e220 */ /* 0x002fe20000400000 */
[----:B------:R-:W-:-:S06]  /*e700*/  FSETP.GEU.AND P6, PT, R41, -126, PT ;  /* 0xc2fc00002900780b */ /* 0x000fcc0003fce000 */
[----:B------:R-:W1:Y:S01]  /*e710*/  MUFU.EX2 R40, R40 ;  /* 0x0000002800287308 */ /* 0x000e620000000800 */
[----:B--2---:R-:W-:Y:S01]  /*e720*/  @!P3 FMUL R38, R38, R38 ;  /* 0x000000262626b220 */ /* 0x004fe20000400000 */
[----:B------:R-:W-:-:S05]  /*e730*/  FSETP.GEU.AND P3, PT, R42, -126, PT ;  /* 0xc2fc00002a00780b */ /* 0x000fca0003f6e000 */
[----:B------:R-:W-:Y:S01]  /*e740*/  @!P6 FMUL R41, R41, 0.5 ;  /* 0x3f0000002929e820 */ /* 0x000fe20000400000 */
[----:B---3--:R-:W-:Y:S01]  /*e750*/  @!P4 FMUL R39, R39, R39 ;  /* 0x000000272727c220 */ /* 0x008fe20000400000 */
[----:B------:R-:W-:-:S04]  /*e760*/  FSETP.GEU.AND P4, PT, R43, -126, PT ;  /* 0xc2fc00002b00780b */ /* 0x000fc80003f8e000 */
[----:B------:R-:W2:Y:S02]  /*e770*/  MUFU.EX2 R41, R41 ;  /* 0x0000002900297308 */ /* 0x000ea40000000800 */
[----:B------:R-:W-:Y:S01]  /*e780*/  @!P3 FMUL R42, R42, 0.5 ;  /* 0x3f0000002a2ab820 */ /* 0x000fe20000400000 */
[----:B-1----:R-:W-:Y:S01]  /*e790*/  @!P5 FMUL R40, R40, R40 ;  /* 0x000000282828d220 */ /* 0x002fe20000400000 */
[----:B------:R-:W-:-:S04]  /*e7a0*/  FSETP.GEU.AND P5, PT, R44, -126, PT ;  /* 0xc2fc00002c00780b */ /* 0x000fc80003fae000 */
[----:B------:R-:W1:Y:S01]  /*e7b0*/  MUFU.EX2 R42, R42 ;  /* 0x0000002a002a7308 */ /* 0x000e620000000800 */
[----:B------:R-:W-:-:S07]  /*e7c0*/  @!P4 FMUL R43, R43, 0.5 ;  /* 0x3f0000002b2bc820 */ /* 0x000fce0000400000 */
[----:B------:R-:W3:Y:S01]  /*e7d0*/  MUFU.EX2 R43, R43 ;  /* 0x0000002b002b7308 */ /* 0x000ee20000000800 */
[----:B--2---:R-:W-:Y:S01]  /*e7e0*/  @!P6 FMUL R41, R41, R41 ;  /* 0x000000292929e220 */ /* 0x004fe20000400000 */
[----:B------:R-:W-:Y:S02]  /*e7f0*/  WARPGROUP.DEPBAR.LE gsb0, 0x0 ;  /* 0x00008000000079c5 */ /* 0x000fe40000010000 */
[----:B------:R-:W-:Y:S01]  /*e800*/  WARPGROUP.ARRIVE ;  /* 0x00000000000079c5 */ /* 0x000fe20000000000 */
[----:B------:R-:W-:Y:S01]  /*e810*/  FSETP.GEU.AND P6, PT, R45, -126, PT ;  /* 0xc2fc00002d00780b */ /* 0x000fe20003fce000 */
[----:B------:R-:W-:Y:S01]  /*e820*/  @!P5 FMUL R44, R44, 0.5 ;  /* 0x3f0000002c2cd820 */ /* 0x000fe20000400000 */
[----:B-1----:R-:W-:-:S03]  /*e830*/  @!P3 FMUL R42, R42, R42 ;  /* 0x0000002a2a2ab220 */ /* 0x002fc60000400000 */
[----:B------:R-:W-:Y:S01]  /*e840*/  HGMMA.64x32x16.F32.BF16 R152, R24, gdesc[UR32].tnspB, R152, gsb0 ;  /* 0x4060002018987df0 */ /* 0x000fe20008001898 */
[----:B------:R-:W-:Y:S01]  /*e850*/  R2UR UR34, R30 ;  /* 0x000000001e2272ca */ /* 0x000fe200000e0000 */
[----:B------:R-:W1:Y:S01]  /*e860*/  MUFU.EX2 R44, R44 ;  /* 0x0000002c002c7308 */ /* 0x000e620000000800 */
[----:B------:R-:W-:Y:S01]  /*e870*/  R2UR UR35, R31 ;  /* 0x000000001f2372ca */ /* 0x000fe200000e0000 */
[----:B------:R-:W-:Y:S01]  /*e880*/  VIADD R30, R28, 0x480 ;  /* 0x000004801c1e7836 */ /* 0x000fe20000000000 */
[----:B------:R-:W-:Y:S01]  /*e890*/  FSETP.GEU.AND P3, PT, R46, -126, PT ;  /* 0xc2fc00002e00780b */ /* 0x000fe20003f6e000 */
[----:B---3--:R-:W-:Y:S01]  /*e8a0*/  @!P4 FMUL R43, R43, R43 ;  /* 0x0000002b2b2bc220 */ /* 0x008fe20000400000 */
[----:B------:R-:W-:Y:S01]  /*e8b0*/  FSETP.GEU.AND P4, PT, R47, -126, PT ;  /* 0xc2fc00002f00780b */ /* 0x000fe20003f8e000 */
[----:B------:R-:W-:Y:S01]  /*e8c0*/  @!P6 FMUL R45, R45, 0.5 ;  /* 0x3f0000002d2de820 */ /* 0x000fe20000400000 */
[----:B------:R-:W-:-:S05]  /*e8d0*/  MOV R31, 0x80000020 ;  /* 0x80000020001f7802 */ /* 0x000fca0000000f00 */
[----:B------:R-:W2:Y:S04]  /*e8e0*/  MUFU.EX2 R45, R45 ;  /* 0x0000002d002d7308 */ /* 0x000ea80000000800 */
[----:B------:R-:W-:Y:S01]  /*e8f0*/  @!P3 FMUL R46, R46, 0.5 ;  /* 0x3f0000002e2eb820 */ /* 0x000fe20000400000 */
[----:B-1----:R-:W-:Y:S01]  /*e900*/  @!P5 FMUL R44, R44, R44 ;  /* 0x0000002c2c2cd220 */ /* 0x002fe20000400000 */
[----:B------:R-:W-:Y:S01]  /*e910*/  FSETP.GEU.AND P5, PT, R48, -126, PT ;  /* 0xc2fc00003000780b */ /* 0x000fe20003fae000 */
[----:B------:R-:W-:-:S03]  /*e920*/  @!P4 FMUL R47, R47, 0.5 ;  /* 0x3f0000002f2fc820 */ /* 0x000fc60000400000 */
[----:B------:R-:W1:Y:S08]  /*e930*/  MUFU.EX2 R46, R46 ;  /* 0x0000002e002e7308 */ /* 0x000e700000000800 */
[----:B------:R-:W3:Y:S01]  /*e940*/  MUFU.EX2 R47, R47 ;  /* 0x0000002f002f7308 */ /* 0x000ee20000000800 */
[----:B--2---:R-:W-:Y:S01]  /*e950*/  @!P6 FMUL R45, R45, R45 ;  /* 0x0000002d2d2de220 */ /* 0x004fe20000400000 */
[----:B------:R-:W-:Y:S01]  /*e960*/  FSETP.GEU.AND P6, PT, R49, -126, PT ;  /* 0xc2fc00003100780b */ /* 0x000fe20003fce000 */
[----:B------:R-:W-:Y:S01]  /*e970*/  @!P5 FMUL R48, R48, 0.5 ;  /* 0x3f0000003030d820 */ /* 0x000fe20000400000 */
[----:B-1----:R-:W-:Y:S01]  /*e980*/  @!P3 FMUL R46, R46, R46 ;  /* 0x0000002e2e2eb220 */ /* 0x002fe20000400000 */
[----:B------:R-:W-:-:S04]  /*e990*/  FSETP.GEU.AND P3, PT, R50, -126, PT ;  /* 0xc2fc00003200780b */ /* 0x000fc80003f6e000 */
[----:B------:R-:W1:Y:S06]  /*e9a0*/  MUFU.EX2 R48, R48 ;  /* 0x0000003000307308 */ /* 0x000e6c0000000800 */
[----:B------:R-:W-:Y:S01]  /*e9b0*/  @!P6 FMUL R49, R49, 0.5 ;  /* 0x3f0000003131e820 */ /* 0x000fe20000400000 */
[----:B---3--:R-:W-:Y:S01]  /*e9c0*/  @!P4 FMUL R47, R47, R47 ;  /* 0x0000002f2f2fc220 */ /* 0x008fe20000400000 */
[----:B------:R-:W-:Y:S02]  /*e9d0*/  WARPGROUP.DEPBAR.LE gsb0, 0x0 ;  /* 0x00008000000079c5 */ /* 0x000fe40000010000 */
[----:B------:R-:W-:Y:S01]  /*e9e0*/  WARPGROUP.ARRIVE ;  /* 0x00000000000079c5 */ /* 0x000fe20000000000 */
[----:B------:R-:W-:Y:S01]  /*e9f0*/  FSETP.GEU.AND P4, PT, R51, -126, PT ;  /* 0xc2fc00003300780b */ /* 0x000fe20003f8e000 */
[----:B------:R-:W2:Y:S01]  /*ea00*/  MUFU.EX2 R49, R49 ;  /* 0x0000003100317308 */ /* 0x000ea20000000800 */
[----:B------:R-:W-:-:S03]  /*ea10*/  @!P3 FMUL R50, R50, 0.5 ;  /* 0x3f0000003232b820 */ /* 0x000fc60000400000 */
[----:B------:R-:W-:Y:S01]  /*ea20*/  HGMMA.64x32x16.F32.BF16 R136, R24, gdesc[UR8].tnspB, R136, gsb0 ;  /* 0x4060000818887df0 */ /* 0x000fe20008001888 */
[----:B------:R-:W-:Y:S01]  /*ea30*/  R2UR UR10, R32 ;  /* 0x00000000200a72ca */ /* 0x000fe200000e0000 */
[----:B-1----:R-:W-:Y:S01]  /*ea40*/  @!P5 FMUL R48, R48, R48 ;  /* 0x000000303030d220 */ /* 0x002fe20000400000 */
[----:B------:R-:W-:Y:S01]  /*ea50*/  IADD3 R32, R28, 0x280, RZ ;  /* 0x000002801c207810 */ /* 0x000fe20007ffe0ff */
[----:B------:R-:W1:Y:S01]  /*ea60*/  MUFU.EX2 R50, R50 ;  /* 0x0000003200327308 */ /* 0x000e620000000800 */
[----:B------:R-:W-:Y:S02]  /*ea70*/  R2UR UR11, R33 ;  /* 0x00000000210b72ca */ /* 0x000fe400000e0000 */
[----:B------:R-:W-:Y:S01]  /*ea80*/  MOV R33, 0x80000020 ;  /* 0x8000002000217802 */ /* 0x000fe20000000f00 */
[----:B------:R-:W-:Y:S01]  /*ea90*/  @!P4 FMUL R51, R51, 0.5 ;  /* 0x3f0000003333c820 */ /* 0x000fe20000400000 */
[----:B------:R-:W-:Y:S01]  /*eaa0*/  FSETP.GEU.AND P5, PT, R52, -126, PT ;  /* 0xc2fc00003400780b */ /* 0x000fe20003fae000 */
[----:B--2---:R-:W-:-:S04]  /*eab0*/  @!P6 FMUL R49, R49, R49 ;  /* 0x000000313131e220 */ /* 0x004fc80000400000 */
[----:B------:R-:W2:Y:S01]  /*eac0*/  MUFU.EX2 R51, R51 ;  /* 0x0000003300337308 */ /* 0x000ea20000000800 */
[----:B------:R-:W-:Y:S01]  /*ead0*/  FSETP.GEU.AND P6, PT, R53, -126, PT ;  /* 0xc2fc00003500780b */ /* 0x000fe20003fce000 */
[----:B-1----:R-:W-:Y:S01]  /*eae0*/  @!P3 FMUL R50, R50, R50 ;  /* 0x000000323232b220 */ /* 0x002fe20000400000 */
[----:B------:R-:W-:-:S05]  /*eaf0*/  FSETP.GEU.AND P3, PT, R54, -126, PT ;  /* 0xc2fc00003600780b */ /* 0x000fca0003f6e000 */
[----:B------:R-:W-:-:S06]  /*eb00*/  @!P5 FMUL R52, R52, 0.5 ;  /* 0x3f0000003434d820 */ /* 0x000fcc0000400000 */
[----:B------:R-:W-:Y:S01]  /*eb10*/  @!P6 FMUL R53, R53, 0.5 ;  /* 0x3f0000003535e820 */ /* 0x000fe20000400000 */
[----:B------:R-:W1:Y:S01]  /*eb20*/  MUFU.EX2 R52, R52 ;  /* 0x0000003400347308 */ /* 0x000e620000000800 */
[----:B--2---:R-:W-:Y:S01]  /*eb30*/  @!P4 FMUL R51, R51, R51 ;  /* 0x000000333333c220 */ /* 0x004fe20000400000 */
[----:B------:R-:W-:Y:S01]  /*eb40*/  FSETP.GEU.AND P4, PT, R55, -126, PT ;  /* 0xc2fc00003700780b */ /* 0x000fe20003f8e000 */
[----:B------:R-:W-:-:S05]  /*eb50*/  @!P3 FMUL R54, R54, 0.5 ;  /* 0x3f0000003636b820 */ /* 0x000fca0000400000 */
[----:B------:R-:W2:Y:S07]  /*eb60*/  MUFU.EX2 R53, R53 ;  /* 0x0000003500357308 */ /* 0x000eae0000000800 */
[----:B------:R-:W-:Y:S01]  /*eb70*/  @!P4 FMUL R55, R55, 0.5 ;  /* 0x3f0000003737c820 */ /* 0x000fe20000400000 */
[----:B------:R-:W3:Y:S01]  /*eb80*/  MUFU.EX2 R54, R54 ;  /* 0x0000003600367308 */ /* 0x000ee20000000800 */
[----:B-1----:R-:W-:Y:S01]  /*eb90*/  @!P5 FMUL R52, R52, R52 ;  /* 0x000000343434d220 */ /* 0x002fe20000400000 */
[----:B------:R-:W-:Y:S01]  /*eba0*/  FSETP.GEU.AND P5, PT, R56, -126, PT ;  /* 0xc2fc00003800780b */ /* 0x000fe20003fae000 */
[----:B------:R-:W-:-:S02]  /*ebb0*/  WARPGROUP.DEPBAR.LE gsb0, 0x0 ;  /* 0x00008000000079c5 */ /* 0x000fc40000010000 */
[----:B------:R-:W-:-:S03]  /*ebc0*/  WARPGROUP.ARRIVE ;  /* 0x00000000000079c5 */ /* 0x000fc60000000000 */
[----:B------:R-:W1:Y:S01]  /*ebd0*/  MUFU.EX2 R55, R55 ;  /* 0x0000003700377308 */ /* 0x000e620000000800 */
[----:B--2---:R-:W-:Y:S01]  /*ebe0*/  @!P6 FMUL R53, R53, R53 ;  /* 0x000000353535e220 */ /* 0x004fe20000400000 */
[----:B------:R-:W-:Y:S01]  /*ebf0*/  FSETP.GEU.AND P6, PT, R57, -126, PT ;  /* 0xc2fc00003900780b */ /* 0x000fe20003fce000 */
[----:B------:R-:W-:Y:S01]  /*ec00*/  HGMMA.64x32x16.F32.BF16 R120, R24, gdesc[UR52].tnspB, R120, gsb0 ;  /* 0x4060003418787df0 */ /* 0x000fe20008001878 */
[----:B------:R-:W-:Y:S01]  /*ec10*/  R2UR UR54, R32 ;  /* 0x00000000203672ca */ /* 0x000fe200000e0000 */
[----:B------:R-:W-:Y:S01]  /*ec20*/  FADD R32, R15, R38 ;  /* 0x000000260f207221 */ /* 0x000fe20000000000 */
[----:B------:R-:W-:Y:S01]  /*ec30*/  R2UR UR55, R33 ;  /* 0x00000000213772ca */ /* 0x000fe200000e0000 */
[----:B------:R-:W-:Y:S02]  /*ec40*/  IMAD.MOV.U32 R33, RZ, RZ, -0x7fffffe0 ;  /* 0x80000020ff217424 */ /* 0x000fe400078e00ff */
[----:B---3--:R-:W-:Y:S01]  /*ec50*/  @!P3 FMUL R54, R54, R54 ;  /* 0x000000363636b220 */ /* 0x008fe20000400000 */
[----:B------:R-:W-:Y:S01]  /*ec60*/  FADD R15, R32, R39 ;  /* 0x00000027200f7221 */ /* 0x000fe20000000000 */
[----:B------:R-:W-:Y:S01]  /*ec70*/  VIADD R32, R28, 0xa80 ;  /* 0x00000a801c207836 */ /* 0x000fe20000000000 */
[----:B------:R-:W-:Y:S01]  /*ec80*/  FSETP.GEU.AND P3, PT, R58, -126, PT ;  /* 0xc2fc00003a00780b */ /* 0x000fe20003f6e000 */
[----:B------:R-:W-:-:S02]  /*ec90*/  @!P5 FMUL R56, R56, 0.5 ;  /* 0x3f0000003838d820 */ /* 0x000fc40000400000 */
[----:B------:R-:W-:Y:S01]  /*eca0*/  @!P6 FMUL R57, R57, 0.5 ;  /* 0x3f0000003939e820 */ /* 0x000fe20000400000 */
[----:B-1----:R-:W-:Y:S01]  /*ecb0*/  @!P4 FMUL R55, R55, R55 ;  /* 0x000000373737c220 */ /* 0x002fe20000400000 */
[----:B------:R-:W-:Y:S02]  /*ecc0*/  FSETP.GEU.AND P4, PT, R59, -126, PT ;  /* 0xc2fc00003b00780b */ /* 0x000fe40003f8e000 */
[----:B------:R-:W1:Y:S06]  /*ecd0*/  MUFU.EX2 R56, R56 ;  /* 0x0000003800387308 */ /* 0x000e6c0000000800 */
[----:B------:R-:W-:-:S02]  /*ece0*/  @!P3 FMUL R58, R58, 0.5 ;  /* 0x3f0000003a3ab820 */ /* 0x000fc40000400000 */
[----:B------:R-:W2:Y:S03]  /*ecf0*/  MUFU.EX2 R57, R57 ;  /* 0x0000003900397308 */ /* 0x000ea60000000800 */
[----:B------:R-:W-:-:S05]  /*ed00*/  @!P4 FMUL R59, R59, 0.5 ;  /* 0x3f0000003b3bc820 */ /* 0x000fca0000400000 */
        /* <DEDUP_REMOVED lines=8> */
[----:B------:R-:W-:Y:S01]  /*ed90*/  FSETP.GEU.AND P3, PT, R62, -126, PT ;  /* 0xc2fc00003e00780b */ /* 0x000fe20003f6e000 */
[----:B------:R-:W-:Y:S02]  /*eda0*/  WARPGROUP.DEPBAR.LE gsb0, 0x0 ;  /* 0x00008000000079c5 */ /* 0x000fe40000010000 */
[----:B------:R-:W-:Y:S01]  /*edb0*/  WARPGROUP.ARRIVE ;  /* 0x00000000000079c5 */ /* 0x000fe20000000000 */
[----:B------:R-:W2:Y:S02]  /*edc0*/  MUFU.EX2 R60, R60 ;  /* 0x0000003c003c7308 */ /* 0x000ea40000000800 */
[----:B------:R-:W-:Y:S01]  /*edd0*/  @!P6 FMUL R61, R61, 0.5 ;  /* 0x3f0000003d3de820 */ /* 0x000fe20000400000 */
[----:B-1----:R-:W-:Y:S01]  /*ede0*/  @!P4 FMUL R59, R59, R59 ;  /* 0x0000003b3b3bc220 */ /* 0x002fe20000400000 */
[----:B------:R-:W-:Y:S01]  /*edf0*/  FSETP.GEU.AND P4, PT, R63, -126, PT ;  /* 0xc2fc00003f00780b */ /* 0x000fe20003f8e000 */
[----:B------:R-:W-:Y:S01]  /*ee00*/  HGMMA.64x32x16.F32.BF16 R104, R24, gdesc[UR48].tnspB, R104, gsb0 ;  /* 0x4060003018687df0 */ /* 0x000fe20008001868 */
[----:B------:R-:W-:Y:S01]  /*ee10*/  R2UR UR50, R30 ;  /* 0x000000001e3272ca */ /* 0x000fe200000e0000 */
[----:B------:R-:W-:Y:S01]  /*ee20*/  VIADD R30, R28, 0x680 ;  /* 0x000006801c1e7836 */ /* 0x000fe20000000000 */
[----:B------:R-:W-:Y:S01]  /*ee30*/  R2UR UR51, R31 ;  /* 0x000000001f3372ca */ /* 0x000fe200000e0000 */
[----:B------:R-:W-:Y:S01]  /*ee40*/  @!P3 FMUL R62, R62, 0.5 ;  /* 0x3f0000003e3eb820 */ /* 0x000fe20000400000 */
[----:B------:R-:W-:Y:S01]  /*ee50*/  MOV R31, 0x80000020 ;  /* 0x80000020001f7802 */ /* 0x000fe20000000f00 */
[----:B------:R-:W1:Y:S06]  /*ee60*/  MUFU.EX2 R61, R61 ;  /* 0x0000003d003d7308 */ /* 0x000e6c0000000800 */
[----:B------:R-:W-:Y:S01]  /*ee70*/  @!P4 FMUL R63, R63, 0.5 ;  /* 0x3f0000003f3fc820 */ /* 0x000fe20000400000 */
[----:B--2---:R-:W-:Y:S01]  /*ee80*/  @!P5 FMUL R60, R60, R60 ;  /* 0x0000003c3c3cd220 */ /* 0x004fe20000400000 */
[----:B------:R-:W2:Y:S01]  /*ee90*/  MUFU.EX2 R62, R62 ;  /* 0x0000003e003e7308 */ /* 0x000ea20000000800 */
[----:B------:R-:W-:-:S07]  /*eea0*/  FSETP.GEU.AND P5, PT, R64, -126, PT ;  /* 0xc2fc00004000780b */ /* 0x000fce0003fae000 */
[----:B------:R-:W3:Y:S01]  /*eeb0*/  MUFU.EX2 R63, R63 ;  /* 0x0000003f003f7308 */ /* 0x000ee20000000800 */
[----:B-1----:R-:W-:Y:S01]  /*eec0*/  @!P6 FMUL R61, R61, R61 ;  /* 0x0000003d3d3de220 */ /* 0x002fe20000400000 */
[----:B------:R-:W-:-:S04]  /*eed0*/  FSETP.GEU.AND P6, PT, R65, -126, PT ;  /* 0xc2fc00004100780b */ /* 0x000fc80003fce000 */
[----:B------:R-:W-:Y:S01]  /*eee0*/  @!P5 FMUL R64, R64, 0.5 ;  /* 0x3f0000004040d820 */ /* 0x000fe20000400000 */
[----:B--2---:R-:W-:Y:S01]  /*eef0*/  @!P3 FMUL R62, R62, R62 ;  /* 0x0000003e3e3eb220 */ /* 0x004fe20000400000 */
[----:B------:R-:W-:-:S04]  /*ef00*/  FSETP.GEU.AND P3, PT, R66, -126, PT ;  /* 0xc2fc00004200780b */ /* 0x000fc80003f6e000 */
[----:B------:R-:W1:Y:S03]  /*ef10*/  MUFU.EX2 R64, R64 ;  /* 0x0000004000407308 */ /* 0x000e660000000800 */
[----:B------:R-:W-:Y:S01]  /*ef20*/  @!P6 FMUL R65, R65, 0.5 ;  /* 0x3f0000004141e820 */ /* 0x000fe20000400000 */
[----:B---3--:R-:W-:Y:S01]  /*ef30*/  @!P4 FMUL R63, R63, R63 ;  /* 0x0000003f3f3fc220 */ /* 0x008fe20000400000 */
[----:B------:R-:W-:-:S04]  /*ef40*/  FSETP.GEU.AND P4, PT, R67, -126, PT ;  /* 0xc2fc00004300780b */ /* 0x000fc80003f8e000 */
[----:B------:R-:W2:Y:S01]  /*ef50*/  MUFU.EX2 R65, R65 ;  /* 0x0000004100417308 */ /* 0x000ea20000000800 */
[----:B------:R-:W-:Y:S01]  /*ef60*/  @!P3 FMUL R66, R66, 0.5 ;  /* 0x3f0000004242b820 */ /* 0x000fe20000400000 */
[----:B------:R-:W-:Y:S02]  /*ef70*/  WARPGROUP.DEPBAR.LE gsb0, 0x0 ;  /* 0x00008000000079c5 */ /* 0x000fe40000010000 */
[----:B------:R-:W-:-:S05]  /*ef80*/  WARPGROUP.ARRIVE ;  /* 0x00000000000079c5 */ /* 0x000fca0000000000 */
[----:B------:R-:W-:Y:S01]  /*ef90*/  @!P4 FMUL R67, R67, 0.5 ;  /* 0x3f0000004343c820 */ /* 0x000fe20000400000 */
[----:B------:R-:W3:Y:S01]  /*efa0*/  MUFU.EX2 R66, R66 ;  /* 0x0000004200427308 */ /* 0x000ee20000000800 */
[----:B-1----:R-:W-:Y:S01]  /*efb0*/  @!P5 FMUL R64, R64, R64 ;  /* 0x000000404040d220 */ /* 0x002fe20000400000 */
[----:B------:R-:W-:Y:S01]  /*efc0*/  FSETP.GEU.AND P5, PT, R68, -126, PT ;  /* 0xc2fc00004400780b */ /* 0x000fe20003fae000 */
[----:B------:R-:W-:Y:S01]  /*efd0*/  HGMMA.64x32x16.F32.BF16 R88, R24, gdesc[UR4].tnspB, R88, gsb0 ;  /* 0x4060000418587df0 */ /* 0x000fe20008001858 */
[----:B------:R-:W-:Y:S01]  /*efe0*/  R2UR UR6, R30 ;  /* 0x000000001e0672ca */ /* 0x000fe200000e0000 */
[----:B--2---:R-:W-:Y:S01]  /*eff0*/  @!P6 FMUL R65, R65, R65 ;  /* 0x000000414141e220 */ /* 0x004fe20000400000 */
[----:B------:R-:W-:Y:S02]  /*f000*/  R2UR UR7, R31 ;  /* 0x000000001f0772ca */ /* 0x000fe400000e0000 */
[----:B------:R-:W1:Y:S01]  /*f010*/  MUFU.EX2 R67, R67 ;  /* 0x0000004300437308 */ /* 0x000e620000000800 */
[----:B------:R-:W-:-:S02]  /*f020*/  IADD3 R30, R28, 0x880, RZ ;  /* 0x000008801c1e7810 */ /* 0x000fc40007ffe0ff */
[----:B------:R-:W-:Y:S02]  /*f030*/  MOV R31, 0x80000020 ;  /* 0x80000020001f7802 */ /* 0x000fe40000000f00 */
[----:B------:R-:W-:Y:S02]  /*f040*/  FSETP.GEU.AND P6, PT, R69, -126, PT ;  /* 0xc2fc00004500780b */ /* 0x000fe40003fce000 */
[----:B------:R-:W-:Y:S01]  /*f050*/  @!P5 FMUL R68, R68, 0.5 ;  /* 0x3f0000004444d820 */ /* 0x000fe20000400000 */
[----:B---3--:R-:W-:Y:S01]  /*f060*/  @!P3 FMUL R66, R66, R66 ;  /* 0x000000424242b220 */ /* 0x008fe20000400000 */
[----:B------:R-:W-:-:S04]  /*f070*/  FSETP.GEU.AND P3, PT, R70, -126, PT ;  /* 0xc2fc00004600780b */ /* 0x000fc80003f6e000 */
[----:B------:R-:W2:Y:S01]  /*f080*/  MUFU.EX2 R68, R68 ;  /* 0x0000004400447308 */ /* 0x000ea20000000800 */
[----:B-1----:R-:W-:Y:S01]  /*f090*/  @!P4 FMUL R67, R67, R67 ;  /* 0x000000434343c220 */ /* 0x002fe20000400000 */
[----:B------:R-:W-:-:S03]  /*f0a0*/  FSETP.GEU.AND P4, PT, R71, -126, PT ;  /* 0xc2fc00004700780b */ /* 0x000fc60003f8e000 */
[----:B------:R-:W-:-:S04]  /*f0b0*/  @!P6 FMUL R69, R69, 0.5 ;  /* 0x3f0000004545e820 */ /* 0x000fc80000400000 */
[----:B------:R-:W-:Y:S02]  /*f0c0*/  @!P3 FMUL R70, R70, 0.5 ;  /* 0x3f0000004646b820 */ /* 0x000fe40000400000 */
[----:B------:R-:W1:Y:S01]  /*f0d0*/  MUFU.EX2 R69, R69 ;  /* 0x0000004500457308 */ /* 0x000e620000000800 */
[----:B--2---:R-:W-:-:S03]  /*f0e0*/  @!P5 FMUL R68, R68, R68 ;  /* 0x000000444444d220 */ /* 0x004fc60000400000 */
[----:B------:R-:W-:Y:S01]  /*f0f0*/  @!P4 FMUL R71, R71, 0.5 ;  /* 0x3f0000004747c820 */ /* 0x000fe20000400000 */
[----:B------:R-:W-:-:S03]  /*f100*/  FSETP.GEU.AND P5, PT, R72, -126, PT ;  /* 0xc2fc00004800780b */ /* 0x000fc60003fae000 */
[----:B------:R-:W2:Y:S08]  /*f110*/  MUFU.EX2 R70, R70 ;  /* 0x0000004600467308 */ /* 0x000eb00000000800 */
[----:B------:R-:W3:Y:S01]  /*f120*/  MUFU.EX2 R71, R71 ;  /* 0x0000004700477308 */ /* 0x000ee20000000800 */
[----:B-1----:R-:W-:Y:S01]  /*f130*/  @!P6 FMUL R69, R69, R69 ;  /* 0x000000454545e220 */ /* 0x002fe20000400000 */
[----:B------:R-:W-:Y:S01]  /*f140*/  FSETP.GEU.AND P6, PT, R73, -126, PT ;  /* 0xc2fc00004900780b */ /* 0x000fe20003fce000 */
[----:B------:R-:W-:Y:S01]  /*f150*/  @!P5 FMUL R72, R72, 0.5 ;  /* 0x3f0000004848d820 */ /* 0x000fe20000400000 */
[----:B------:R-:W-:-:S02]  /*f160*/  WARPGROUP.DEPBAR.LE gsb0, 0x0 ;  /* 0x00008000000079c5 */ /* 0x000fc40000010000 */
[----:B------:R-:W-:Y:S01]  /*f170*/  FADD R24, R13, R34 ;  /* 0x000000220d187221 */ /* 0x000fe20000000000 */
[----:B------:R-:W-:Y:S01]  /*f180*/  F2FP.BF16.F32.PACK_AB R25, R228, R219 ;  /* 0x000000dbe419723e */ /* 0x000fe200000010ff */
[----:B--2---:R-:W-:Y:S01]  /*f190*/  @!P3 FMUL R70, R70, R70 ;  /* 0x000000464646b220 */ /* 0x004fe20000400000 */
[----:B------:R-:W-:Y:S01]  /*f1a0*/  F2FP.BF16.F32.PACK_AB R27, R39, R38 ;  /* 0x00000026271b723e */ /* 0x000fe200000010ff */
[----:B------:R-:W-:Y:S01]  /*f1b0*/  FADD R13, R24, R35 ;  /* 0x00000023180d7221 */ /* 0x000fe20000000000 */
[----:B------:R-:W-:Y:S01]  /*f1c0*/  F2FP.BF16.F32.PACK_AB R24, R35, R34 ;  /* 0x000000222318723e */ /* 0x000fe200000010ff */
[----:B------:R-:W1:Y:S01]  /*f1d0*/  MUFU.EX2 R72, R72 ;  /* 0x0000004800487308 */ /* 0x000e620000000800 */
[----:B------:R-:W-:Y:S01]  /*f1e0*/  FSETP.GEU.AND P3, PT, R74, -126, PT ;  /* 0xc2fc00004a00780b */ /* 0x000fe20003f6e000 */
[----:B------:R-:W-:Y:S01]  /*f1f0*/  FADD R26, R13, R36 ;  /* 0x000000240d1a7221 */ /* 0x000fe20000000000 */
[----:B------:R-:W-:Y:S01]  /*f200*/  @!P6 FMUL R73, R73, 0.5 ;  /* 0x3f0000004949e820 */ /* 0x000fe20000400000 */
[----:B---3--:R-:W-:Y:S01]  /*f210*/  @!P4 FMUL R71, R71, R71 ;  /* 0x000000474747c220 */ /* 0x008fe20000400000 */
[----:B------:R-:W-:Y:S01]  /*f220*/  FSETP.GEU.AND P4, PT, R75, -126, PT ;  /* 0xc2fc00004b00780b */ /* 0x000fe20003f8e000 */
[----:B------:R-:W-:Y:S01]  /*f230*/  FADD R13, R26, R37 ;  /* 0x000000251a0d7221 */ /* 0x000fe20000000000 */
[----:B------:R-:W-:-:S02]  /*f240*/  F2FP.BF16.F32.PACK_AB R26, R37, R36 ;  /* 0x00000024251a723e */ /* 0x000fc400000010ff */
[----:B------:R-:W2:Y:S02]  /*f250*/  MUFU.EX2 R73, R73 ;  /* 0x0000004900497308 */ /* 0x000ea40000000800 */
[----:B------:R-:W-:-:S03]  /*f260*/  WARPGROUP.ARRIVE ;  /* 0x00000000000079c5 */ /* 0x000fc60000000000 */
[----:B------:R-:W-:-:S03]  /*f270*/  @!P3 FMUL R74, R74, 0.5 ;  /* 0x3f0000004a4ab820 */ /* 0x000fc60000400000 */
[----:B------:R-:W-:Y:S01]  /*f280*/  HGMMA.64x32x16.F32.BF16 R184, R24, gdesc[UR28].tnspB, R184, gsb0 ;  /* 0x4060001c18b87df0 */ /* 0x000fe200080018b8 */
[----:B------:R-:W-:Y:S01]  /*f290*/  R2UR UR30, R30 ;  /* 0x000000001e1e72ca */ /* 0x000fe200000e0000 */
[----:B------:R-:W-:Y:S01]  /*f2a0*/  @!P4 FMUL R75, R75, 0.5 ;  /* 0x3f0000004b4bc820 */ /* 0x000fe20000400000 */
[----:B------:R-:W-:Y:S01]  /*f2b0*/  R2UR UR31, R31 ;  /* 0x000000001f1f72ca */ /* 0x000fe200000e0000 */
[----:B------:R-:W3:Y:S01]  /*f2c0*/  MUFU.EX2 R74, R74 ;  /* 0x0000004a004a7308 */ /* 0x000ee20000000800 */
[----:B------:R-:W-:Y:S01]  /*f2d0*/  IADD3 R30, R28, 0xc80, RZ ;  /* 0x00000c801c1e7810 */ /* 0x000fe20007ffe0ff */
[----:B-1----:R-:W-:Y:S01]  /*f2e0*/  @!P5 FMUL R72, R72, R72 ;  /* 0x000000484848d220 */ /* 0x002fe20000400000 */
[----:B------:R-:W-:Y:S01]  /*f2f0*/  MOV R31, 0x80000020 ;  /* 0x80000020001f7802 */ /* 0x000fe20000000f00 */
[----:B--2---:R-:W-:Y:S01]  /*f300*/  @!P6 FMUL R73, R73, R73 ;  /* 0x000000494949e220 */ /* 0x004fe20000400000 */
[----:B------:R-:W-:-:S03]  /*f310*/  FSETP.GEU.AND P5, PT, R76, -126, PT ;  /* 0xc2fc00004c00780b */ /* 0x000fc60003fae000 */
[----:B------:R-:W1:Y:S01]  /*f320*/  MUFU.EX2 R75, R75 ;  /* 0x0000004b004b7308 */ /* 0x000e620000000800 */
[----:B------:R-:W-:Y:S01]  /*f330*/  FSETP.GEU.AND P6, PT, R77, -126, PT ;  /* 0xc2fc00004d00780b */ /* 0x000fe20003fce000 */
[----:B---3--:R-:W-:Y:S01]  /*f340*/  @!P3 FMUL R74, R74, R74 ;  /* 0x0000004a4a4ab220 */ /* 0x008fe20000400000 */
[----:B------:R-:W-:-:S07]  /*f350*/  FSETP.GEU.AND P3, PT, R78, -126, PT ;  /* 0xc2fc00004e00780b */ /* 0x000fce0003f6e000 */
[----:B------:R-:W-:-:S04]  /*f360*/  @!P5 FMUL R76, R76, 0.5 ;  /* 0x3f0000004c4cd820 */ /* 0x000fc80000400000 */
[----:B------:R-:W-:Y:S01]  /*f370*/  @!P6 FMUL R77, R77, 0.5 ;  /* 0x3f0000004d4de820 */ /* 0x000fe20000400000 */
[----:B-1----:R-:W-:Y:S01]  /*f380*/  @!P4 FMUL R75, R75, R75 ;  /* 0x0000004b4b4bc220 */ /* 0x002fe20000400000 */
[----:B------:R-:W-:Y:S01]  /*f390*/  FSETP.GEU.AND P4, PT, R79, -126, PT ;  /* 0xc2fc00004f00780b */ /* 0x000fe20003f8e000 */
[----:B------:R-:W1:Y:S01]  /*f3a0*/  MUFU.EX2 R76, R76 ;  /* 0x0000004c004c7308 */ /* 0x000e620000000800 */
[----:B------:R-:W-:-:S07]  /*f3b0*/  @!P3 FMUL R78, R78, 0.5 ;  /* 0x3f0000004e4eb820 */ /* 0x000fce0000400000 */
[----:B------:R-:W2:Y:S04]  /*f3c0*/  MUFU.EX2 R77, R77 ;  /* 0x0000004d004d7308 */ /* 0x000ea80000000800 */
[----:B------:R-:W-:-:S04]  /*f3d0*/  @!P4 FMUL R79, R79, 0.5 ;  /* 0x3f0000004f4fc820 */ /* 0x000fc80000400000 */
[----:B------:R-:W3:Y:S01]  /*f3e0*/  MUFU.EX2 R78, R78 ;  /* 0x0000004e004e7308 */ /* 0x000ee20000000800 */
[----:B-1----:R-:W-:Y:S01]  /*f3f0*/  @!P5 FMUL R76, R76, R76 ;  /* 0x0000004c4c4cd220 */ /* 0x002fe20000400000 */
[----:B------:R-:W-:Y:S01]  /*f400*/  FSETP.GEU.AND P5, PT, R80, -126, PT ;  /* 0xc2fc00005000780b */ /* 0x000fe20003fae000 */
[----:B------:R-:W-:Y:S02]  /*f410*/  WARPGROUP.DEPBAR.LE gsb0, 0x0 ;  /* 0x00008000000079c5 */ /* 0x000fe40000010000 */
[----:B------:R-:W-:-:S03]  /*f420*/  WARPGROUP.ARRIVE ;  /* 0x00000000000079c5 */ /* 0x000fc60000000000 */
[----:B------:R-:W1:Y:S01]  /*f430*/  MUFU.EX2 R79, R79 ;  /* 0x0000004f004f7308 */ /* 0x000e620000000800 */
[----:B--2---:R-:W-:Y:S01]  /*f440*/  @!P6 FMUL R77, R77, R77 ;  /* 0x0000004d4d4de220 */ /* 0x004fe20000400000 */
[----:B------:R-:W-:Y:S01]  /*f450*/  FSETP.GEU.AND P6, PT, R81, -126, PT ;  /* 0xc2fc00005100780b */ /* 0x000fe20003fce000 */
[----:B------:R-:W-:Y:S01]  /*f460*/  HGMMA.64x32x16.F32.BF16 R168, R24, gdesc[UR24].tnspB, R168, gsb0 ;  /* 0x4060001818a87df0 */ /* 0x000fe200080018a8 */
[----:B------:R-:W-:Y:S02]  /*f470*/  R2UR UR26, R32 ;  /* 0x00000000201a72ca */ /* 0x000fe400000e0000 */
[----:B------:R-:W-:Y:S01]  /*f480*/  R2UR UR27, R33 ;  /* 0x00000000211b72ca */ /* 0x000fe200000e0000 */
[----:B------:R-:W-:Y:S01]  /*f490*/  @!P5 FMUL R80, R80, 0.5 ;  /* 0x3f0000005050d820 */ /* 0x000fe20000400000 */
[----:B------:R-:W-:Y:S01]  /*f4a0*/  IADD3 R32, R28, 0x500, RZ ;  /* 0x000005001c207810 */ /* 0x000fe20007ffe0ff */
[----:B---3--:R-:W-:Y:S01]  /*f4b0*/  @!P3 FMUL R78, R78, R78 ;  /* 0x0000004e4e4eb220 */ /* 0x008fe20000400000 */
[----:B------:R-:W-:-:S02]  /*f4c0*/  MOV R33, 0x80000020 ;  /* 0x8000002000217802 */ /* 0x000fc40000000f00 */
[----:B------:R-:W-:Y:S01]  /*f4d0*/  FSETP.GEU.AND P3, PT, R82, -126, PT ;  /* 0xc2fc00005200780b */ /* 0x000fe20003f6e000 */
[----:B------:R-:W2:Y:S02]  /*f4e0*/  MUFU.EX2 R80, R80 ;  /* 0x0000005000507308 */ /* 0x000ea40000000800 */
[----:B------:R-:W-:Y:S01]  /*f4f0*/  @!P6 FMUL R81, R81, 0.5 ;  /* 0x3f0000005151e820 */ /* 0x000fe20000400000 */
[----:B-1----:R-:W-:Y:S01]  /*f500*/  @!P4 FMUL R79, R79, R79 ;  /* 0x0000004f4f4fc220 */ /* 0x002fe20000400000 */
[----:B------:R-:W-:-:S04]  /*f510*/  FSETP.GEU.AND P4, PT, R83, -126, PT ;  /* 0xc2fc00005300780b */ /* 0x000fc80003f8e000 */
[----:B------:R-:W1:Y:S04]  /*f520*/  MUFU.EX2 R81, R81 ;  /* 0x0000005100517308 */ /* 0x000e680000000800 */
[----:B------:R-:W-:Y:S01]  /*f530*/  @!P3 FMUL R82, R82, 0.5 ;  /* 0x3f0000005252b820 */ /* 0x000fe20000400000 */
[----:B--2---:R-:W-:-:S04]  /*f540*/  @!P5 FMUL R80, R80, R80 ;  /* 0x000000505050d220 */ /* 0x004fc80000400000 */
[----:B------:R-:W-:Y:S01]  /*f550*/  @!P4 FMUL R83, R83, 0.5 ;  /* 0x3f0000005353c820 */ /* 0x000fe20000400000 */
[----:B------:R-:W-:-:S05]  /*f560*/  FSETP.GEU.AND P5, PT, R84, -126, PT ;  /* 0xc2fc00005400780b */ /* 0x000fca0003fae000 */
[----:B------:R-:W2:Y:S01]  /*f570*/  MUFU.EX2 R83, R83 ;  /* 0x0000005300537308 */ /* 0x000ea20000000800 */
[----:B-1----:R-:W-:Y:S01]  /*f580*/  @!P6 FMUL R81, R81, R81 ;  /* 0x000000515151e220 */ /* 0x002fe20000400000 */
[----:B------:R-:W-:-:S06]  /*f590*/  FSETP.GEU.AND P6, PT, R85, -126, PT ;  /* 0xc2fc00005500780b */ /* 0x000fcc0003fce000 */
[----:B------:R-:W-:-:S07]  /*f5a0*/  @!P5 FMUL R84, R84, 0.5 ;  /* 0x3f0000005454d820 */ /* 0x000fce0000400000 */
[----:B------:R-:W-:Y:S01]  /*f5b0*/  @!P6 FMUL R85, R85, 0.5 ;  /* 0x3f0000005555e820 */ /* 0x000fe20000400000 */
[----:B------:R-:W-:Y:S02]  /*f5c0*/  WARPGROUP.DEPBAR.LE gsb0, 0x0 ;  /* 0x00008000000079c5 */ /* 0x000fe40000010000 */
[----:B------:R-:W-:Y:S01]  /*f5d0*/  WARPGROUP.ARRIVE ;  /* 0x00000000000079c5 */ /* 0x000fe20000000000 */
[----:B--2---:R-:W-:Y:S01]  /*f5e0*/  @!P4 FMUL R83, R83, R83 ;  /* 0x000000535353c220 */ /* 0x004fe20000400000 */
[----:B------:R-:W-:-:S04]  /*f5f0*/  FSETP.GEU.AND P4, PT, R87, -126, PT ;  /* 0xc2fc00005700780b */ /* 0x000fc80003f8e000 */
[----:B------:R-:W-:Y:S01]  /*f600*/  HGMMA.64x32x16.F32.BF16 R152, R24, gdesc[UR20].tnspB, R152, gsb0 ;  /* 0x4060001418987df0 */ /* 0x000fe20008001898 */
[----:B------:R-:W-:Y:S02]  /*f610*/  R2UR UR22, R30 ;  /* 0x000000001e1672ca */ /* 0x000fe400000e0000 */
[----:B------:R-:W-:Y:S01]  /*f620*/  R2UR UR23, R31 ;  /* 0x000000001f1772ca */ /* 0x000fe200000e0000 */
[----:B------:R-:W-:Y:S01]  /*f630*/  IMAD.MOV.U32 R31, RZ, RZ, -0x7fffffe0 ;  /* 0x80000020ff1f7424 */ /* 0x000fe200078e00ff */
[----:B------:R-:W-:-:S04]  /*f640*/  IADD3 R30, R28, 0xc0, RZ ;  /* 0x000000c01c1e7810 */ /* 0x000fc80007ffe0ff */
[----:B------:R-:W-:-:S06]  /*f650*/  @!P4 FMUL R87, R87, 0.5 ;  /* 0x3f0000005757c820 */ /* 0x000fcc0000400000 */
[----:B------:R-:W1:Y:S02]  /*f660*/  MUFU.EX2 R87, R87 ;  /* 0x0000005700577308 */ /* 0x000e640000000800 */
[----:B-1----:R-:W-:Y:S01]  /*f670*/  @!P4 FMUL R87, R87, R87 ;  /* 0x000000575757c220 */ /* 0x002fe20000400000 */
[----:B------:R-:W-:Y:S02]  /*f680*/  WARPGROUP.DEPBAR.LE gsb0, 0x0 ;  /* 0x00008000000079c5 */ /* 0x000fe40000010000 */
[----:B------:R-:W-:-:S06]  /*f690*/  WARPGROUP.ARRIVE ;  /* 0x00000000000079c5 */ /* 0x000fcc0000000000 */
[----:B------:R-:W-:Y:S03]  /*f6a0*/  HGMMA.64x32x16.F32.BF16 R136, R24, gdesc[UR44].tnspB, R136, gsb0 ;  /* 0x4060002c18887df0 */ /* 0x000fe60008001888 */
        /* <DEDUP_REMOVED lines=8> */
[----:B------:R-:W-:Y:S01]  /*f730*/  HGMMA.64x32x16.F32.BF16 R88, R24, gdesc[UR32].tnspB, R88, gsb0 ;  /* 0x4060002018587df0 */ /* 0x000fe20008001858 */
[----:B------:R-:W-:Y:S02]  /*f740*/  R2UR UR34, R30 ;  /* 0x000000001e2272ca */ /* 0x000fe400000e0000 */
[----:B------:R-:W-:Y:S01]  /*f750*/  R2UR UR35, R31 ;  /* 0x000000001f2372ca */ /* 0x000fe200000e0000 */
[----:B------:R-:W-:Y:S01]  /*f760*/  IMAD.MOV.U32 R31, RZ, RZ, -0x7fffffe0 ;  /* 0x80000020ff1f7424 */ /* 0x000fe200078e00ff */
[----:B------:R-:W-:Y:S02]  /*f770*/  WARPGROUP.DEPBAR.LE gsb0, 0x0 ;  /* 0x00008000000079c5 */ /* 0x000fe40000010000 */
[C---:B------:R-:W-:Y:S01]  /*f780*/  IADD3 R24, R28.reuse, 0x2c0, RZ ;  /* 0x000002c01c187810 */ /* 0x040fe20007ffe0ff */
[----:B------:R-:W-:Y:S01]  /*f790*/  IMAD.MOV.U32 R25, RZ, RZ, -0x7fffffe0 ;  /* 0x80000020ff197424 */ /* 0x000fe200078e00ff */
[----:B------:R-:W-:Y:S02]  /*f7a0*/  IADD3 R26, R28, 0x4c0, RZ ;  /* 0x000004c01c1a7810 */ /* 0x000fe40007ffe0ff */
[----:B------:R-:W-:Y:S01]  /*f7b0*/  R2UR UR38, R24 ;  /* 0x00000000182672ca */ /* 0x000fe200000e0000 */
[----:B------:R-:W-:Y:S01]  /*f7c0*/  FADD R24, R13, R40 ;  /* 0x000000280d187221 */ /* 0x000fe20000000000 */
[----:B------:R-:W-:Y:S01]  /*f7d0*/  R2UR UR18, R26 ;  /* 0x000000001a1272ca */ /* 0x000fe200000e0000 */
[----:B------:R-:W-:Y:S01]  /*f7e0*/  FADD R26, R15, R42 ;  /* 0x0000002a0f1a7221 */ /* 0x000fe20000000000 */
[----:B------:R-:W-:Y:S01]  /*f7f0*/  MOV R27, 0x80000020 ;  /* 0x80000020001b7802 */ /* 0x000fe20000000f00 */
[----:B------:R-:W-:Y:S01]  /*f800*/  FADD R13, R24, R41 ;  /* 0x00000029180d7221 */ /* 0x000fe20000000000 */
[----:B------:R-:W-:Y:S01]  /*f810*/  R2UR UR39, R25 ;  /* 0x00000000192772ca */ /* 0x000fe200000e0000 */
[----:B------:R-:W-:Y:S01]  /*f820*/  FADD R15, R26, R43 ;  /* 0x0000002b1a0f7221 */ /* 0x000fe20000000000 */
[----:B------:R-:W-:Y:S01]  /*f830*/  R2UR UR19, R27 ;  /* 0x000000001b1372ca */ /* 0x000fe200000e0000 */
[----:B------:R-:W-:Y:S01]  /*f840*/  FADD R26, R13, R44 ;  /* 0x0000002c0d1a7221 */ /* 0x000fe20000000000 */
[----:B------:R-:W-:Y:S01]  /*f850*/  F2FP.BF16.F32.PACK_AB R24, R41, R40 ;  /* 0x000000282918723e */ /* 0x000fe200000010ff */
[----:B------:R-:W-:Y:S01]  /*f860*/  FADD R30, R15, R46 ;  /* 0x0000002e0f1e7221 */ /* 0x000fe20000000000 */
[----:B------:R-:W-:Y:S01]  /*f870*/  F2FP.BF16.F32.PACK_AB R25, R43, R42 ;  /* 0x0000002a2b19723e */ /* 0x000fe200000010ff */
[----:B------:R-:W-:Y:S01]  /*f880*/  FADD R13, R26, R45 ;  /* 0x0000002d1a0d7221 */ /* 0x000fe20000000000 */
[----:B------:R-:W-:Y:S01]  /*f890*/  F2FP.BF16.F32.PACK_AB R26, R45, R44 ;  /* 0x0000002c2d1a723e */ /* 0x000fe200000010ff */
[----:B------:R-:W-:Y:S01]  /*f8a0*/  FADD R15, R30, R47 ;  /* 0x0000002f1e0f7221 */ /* 0x000fe20000000000 */
[----:B------:R-:W-:-:S02]  /*f8b0*/  F2FP.BF16.F32.PACK_AB R27, R47, R46 ;  /* 0x0000002e2f1b723e */ /* 0x000fc400000010ff */
[----:B------:R-:W-:Y:S02]  /*f8c0*/  IADD3 R30, R28, 0x6c0, RZ ;  /* 0x000006c01c1e7810 */ /* 0x000fe40007ffe0ff */
[----:B------:R-:W-:-:S06]  /*f8d0*/  WARPGROUP.ARRIVE ;  /* 0x00000000000079c5 */ /* 0x000fcc0000000000 */
[----:B------:R-:W-:Y:S01]  /*f8e0*/  HGMMA.64x32x16.F32.BF16 R184, R24, gdesc[UR8].tnspB, R184, gsb0 ;  /* 0x4060000818b87df0 */ /* 0x000fe200080018b8 */
[----:B------:R-:W-:Y:S02]  /*f8f0*/  R2UR UR10, R30 ;  /* 0x000000001e0a72ca */ /* 0x000fe400000e0000 */
[----:B------:R-:W-:Y:S02]  /*f900*/  R2UR UR11, R31 ;  /* 0x000000001f0b72ca */ /* 0x000fe400000e0000 */
[----:B------:R-:W-:Y:S02]  /*f910*/  IADD3 R30, R28, 0x100, RZ ;  /* 0x000001001c1e7810 */ /* 0x000fe40007ffe0ff */
[----:B------:R-:W-:Y:S01]  /*f920*/  MOV R31, 0x80000020 ;  /* 0x80000020001f7802 */ /* 0x000fe20000000f00 */
        /* <DEDUP_REMOVED lines=9> */
[----:B------:R-:W-:Y:S01]  /*f9c0*/  R2UR UR6, R30 ;  /* 0x000000001e0672ca */ /* 0x000fe200000e0000 */
[----:B------:R-:W-:Y:S01]  /*f9d0*/  VIADD R30, R28, 0x300 ;  /* 0x000003001c1e7836 */ /* 0x000fe20000000000 */
[----:B------:R-:W-:Y:S02]  /*f9e0*/  R2UR UR7, R31 ;  /* 0x000000001f0772ca */ /* 0x000fe400000e0000 */
        /* <DEDUP_REMOVED lines=11> */
[C---:B------:R-:W-:Y:S01]  /*faa0*/  IADD3 R26, R28.reuse, 0xac0, RZ ;  /* 0x00000ac01c1a7810 */ /* 0x040fe20007ffe0ff */
[----:B------:R-:W-:Y:S01]  /*fab0*/  IMAD.MOV.U32 R25, RZ, RZ, -0x7fffffe0 ;  /* 0x80000020ff197424 */ /* 0x000fe200078e00ff */
[----:B------:R-:W-:Y:S02]  /*fac0*/  IADD3 R24, R28, 0x8c0, RZ ;  /* 0x000008c01c187810 */ /* 0x000fe40007ffe0ff */
[----:B------:R-:W-:Y:S01]  /*fad0*/  R2UR UR26, R26 ;  /* 0x000000001a1a72ca */ /* 0x000fe200000e0000 */
[----:B------:R-:W-:Y:S01]  /*fae0*/  FADD R26, R13, R48 ;  /* 0x000000300d1a7221 */ /* 0x000fe20000000000 */
[----:B------:R-:W-:Y:S01]  /*faf0*/  R2UR UR23, R25 ;  /* 0x00000000191772ca */ /* 0x000fe200000e0000 */
[----:B------:R-:W-:Y:S01]  /*fb00*/  IMAD.MOV.U32 R25, RZ, RZ, -0x7fffffe0 ;  /* 0x80000020ff197424 */ /* 0x000fe200078e00ff */
[----:B------:R-:W-:Y:S01]  /*fb10*/  R2UR UR22, R24 ;  /* 0x00000000181672ca */ /* 0x000fe200000e0000 */
[----:B------:R-:W-:Y:S01]  /*fb20*/  FADD R13, R26, R49 ;  /* 0x000000311a0d7221 */ /* 0x000fe20000000000 */
[----:B------:R-:W-:Y:S01]  /*fb30*/  MOV R27, 0x80000020 ;  /* 0x80000020001b7802 */ /* 0x000fe20000000f00 */
[----:B------:R-:W-:Y:S01]  /*fb40*/  FADD R26, R15, R50 ;  /* 0x000000320f1a7221 */ /* 0x000fe20000000000 */
[----:B------:R-:W-:Y:S01]  /*fb50*/  IADD3 R24, R28, 0xcc0, RZ ;  /* 0x00000cc01c187810 */ /* 0x000fe20007ffe0ff */
[----:B------:R-:W-:Y:S01]  /*fb60*/  FADD R34, R13, R52 ;  /* 0x000000340d227221 */ /* 0x000fe20000000000 */
[----:B------:R-:W-:Y:S01]  /*fb70*/  R2UR UR27, R27 ;  /* 0x000000001b1b72ca */ /* 0x000fe200000e0000 */
[----:B------:R-:W-:Y:S01]  /*fb80*/  FADD R15, R26, R51 ;  /* 0x000000331a0f7221 */ /* 0x000fe20000000000 */
[----:B------:R-:W-:Y:S01]  /*fb90*/  R2UR UR30, R24 ;  /* 0x00000000181e72ca */ /* 0x000fe200000e0000 */
[----:B------:R-:W1:Y:S01]  /*fba0*/  MUFU.EX2 R13, R84 ;  /* 0x00000054000d7308 */ /* 0x000e620000000800 */
[----:B------:R-:W-:Y:S01]  /*fbb0*/  R2UR UR31, R25 ;  /* 0x00000000191f72ca */ /* 0x000fe200000e0000 */
[----:B------:R-:W-:Y:S01]  /*fbc0*/  FADD R36, R15, R54 ;  /* 0x000000360f247221 */ /* 0x000fe20000000000 */
[----:B------:R-:W-:-:S02]  /*fbd0*/  F2FP.BF16.F32.PACK_AB R24, R49, R48 ;  /* 0x000000303118723e */ /* 0x000fc400000010ff */
[----:B------:R-:W-:Y:S02]  /*fbe0*/  F2FP.BF16.F32.PACK_AB R25, R51, R50 ;  /* 0x000000323319723e */ /* 0x000fe400000010ff */
[----:B------:R-:W-:Y:S01]  /*fbf0*/  F2FP.BF16.F32.PACK_AB R26, R53, R52 ;  /* 0x00000034351a723e */ /* 0x000fe200000010ff */
[----:B------:R-:W2:Y:S01]  /*fc00*/  MUFU.EX2 R15, R85 ;  /* 0x00000055000f7308 */ /* 0x000ea20000000800 */
[----:B------:R-:W-:Y:S01]  /*fc10*/  F2FP.BF16.F32.PACK_AB R27, R55, R54 ;  /* 0x00000036371b723e */ /* 0x000fe200000010ff */
[----:B------:R-:W-:Y:S01]  /*fc20*/  FADD R53, R34, R53 ;  /* 0x0000003522357221 */ /* 0x000fe20000000000 */
[----:B------:R-:W-:Y:S02]  /*fc30*/  FADD R55, R36, R55 ;  /* 0x0000003724377221 */ /* 0x000fe40000000000 */
[----:B------:R-:W-:Y:S01]  /*fc40*/  WARPGROUP.ARRIVE ;  /* 0x00000000000079c5 */ /* 0x000fe20000000000 */
[----:B-1----:R-:W-:-:S05]  /*fc50*/  @!P5 FMUL R13, R13, R13 ;  /* 0x0000000d0d0dd220 */ /* 0x002fca0000400000 */
[----:B------:R-:W-:Y:S01]  /*fc60*/  HGMMA.64x32x16.F32.BF16 R184, R24, gdesc[UR32].tnspB, R184, gsb0 ;  /* 0x4060002018b87df0 */ /* 0x000fe200080018b8 */
[----:B--2---:R-:W-:Y:S02]  /*fc70*/  @!P6 FMUL R15, R15, R15 ;  /* 0x0000000f0f0fe220 */ /* 0x004fe40000400000 */
        /* <DEDUP_REMOVED lines=8> */
[----:B------:R-:W-:Y:S01]  /*fd00*/  R2UR UR19, R33 ;  /* 0x00000000211372ca */ /* 0x000fe200000e0000 */
[----:B------:R-:W-:Y:S01]  /*fd10*/  IMAD.MOV.U32 R33, RZ, RZ, -0x7fffffe0 ;  /* 0x80000020ff217424 */ /* 0x000fe200078e00ff */
[----:B------:R-:W-:Y:S02]  /*fd20*/  WARPGROUP.DEPBAR.LE gsb0, 0x0 ;  /* 0x00008000000079c5 */ /* 0x000fe40000010000 */
[----:B------:R-:W-:-:S06]  /*fd30*/  WARPGROUP.ARRIVE ;  /* 0x00000000000079c5 */ /* 0x000fcc0000000000 */
[----:B------:R-:W-:Y:S01]  /*fd40*/  HGMMA.64x32x16.F32.BF16 R136, R24, gdesc[UR8].tnspB, R136, gsb0 ;  /* 0x4060000818887df0 */ /* 0x000fe20008001888 */
[----:B------:R-:W-:Y:S02]  /*fd50*/  R2UR UR10, R30 ;  /* 0x000000001e0a72ca */ /* 0x000fe400000e0000 */
[----:B------:R-:W-:Y:S02]  /*fd60*/  R2UR UR11, R31 ;  /* 0x000000001f0b72ca */ /* 0x000fe400000e0000 */
[----:B------:R-:W-:Y:S02]  /*fd70*/  IADD3 R30, R28, 0xd00, RZ ;  /* 0x00000d001c1e7810 */ /* 0x000fe40007ffe0ff */
[----:B------:R-:W-:Y:S02]  /*fd80*/  MOV R31, 0x80000020 ;  /* 0x80000020001f7802 */ /* 0x000fe40000000f00 */
[----:B------:R-:W-:Y:S01]  /*fd90*/  R2UR UR34, R30 ;  /* 0x000000001e2272ca */ /* 0x000fe200000e0000 */
[----:B------:R-:W-:Y:S01]  /*fda0*/  VIADD R30, R28, 0x140 ;  /* 0x000001401c1e7836 */ /* 0x000fe20000000000 */
[----:B------:R-:W-:-:S02]  /*fdb0*/  R2UR UR35, R31 ;  /* 0x000000001f2372ca */ /* 0x000fc400000e0000 */
        /* <DEDUP_REMOVED lines=11> */
[C---:B------:R-:W-:Y:S01]  /*fe70*/  VIADD R24, R28.reuse, 0x700 ;  /* 0x000007001c187836 */ /* 0x040fe20000000000 */
[----:B------:R-:W-:Y:S02]  /*fe80*/  MOV R25, 0x80000020 ;  /* 0x8000002000197802 */ /* 0x000fe40000000f00 */
[----:B------:R-:W-:Y:S02]  /*fe90*/  IADD3 R26, R28, 0xb00, RZ ;  /* 0x00000b001c1a7810 */ /* 0x000fe40007ffe0ff */
[----:B------:R-:W-:Y:S01]  /*fea0*/  R2UR UR22, R24 ;  /* 0x00000000181672ca */ /* 0x000fe200000e0000 */
[----:B------:R-:W-:Y:S01]  /*feb0*/  VIADD R24, R28, 0x900 ;  /* 0x000009001c187836 */ /* 0x000fe20000000000 */
[----:B------:R-:W-:Y:S01]  /*fec0*/  R2UR UR23, R25 ;  /* 0x00000000191772ca */ /* 0x000fe200000e0000 */
[----:B------:R-:W-:Y:S01]  /*fed0*/  IMAD.MOV.U32 R25, RZ, RZ, -0x7fffffe0 ;  /* 0x80000020ff197424 */ /* 0x000fe200078e00ff */
[----:B------:R-:W-:-:S02]  /*fee0*/  MOV R27, 0x80000020 ;  /* 0x80000020001b7802 */ /* 0x000fc40000000f00 */
[----:B------:R-:W-:Y:S02]  /*fef0*/  R2UR UR26, R24 ;  /* 0x00000000181a72ca */ /* 0x000fe400000e0000 */
[----:B------:R-:W-:Y:S02]  /*ff00*/  R2UR UR27, R25 ;  /* 0x00000000191b72ca */ /* 0x000fe400000e0000 */
[----:B------:R-:W-:Y:S02]  /*ff10*/  R2UR UR30, R26 ;  /* 0x000000001a1e72ca */ /* 0x000fe400000e0000 */
[----:B------:R-:W-:Y:S02]  /*ff20*/  R2UR UR31, R27 ;  /* 0x000000001b1f72ca */ /* 0x000fe400000e0000 */
        /* <DEDUP_REMOVED lines=14> */
[----:B------:R-:W-:Y:S02]  /*10010*/  R2UR UR6, R30 ;  /* 0x000000001e0672ca */ /* 0x000fe400000e0000 */
[----:B------:R-:W-:Y:S01]  /*10020*/  R2UR UR7, R31 ;  /* 0x000000001f0772ca */ /* 0x000fe200000e0000 */
[----:B------:R-:W-:Y:S01]  /*10030*/  IMAD.MOV.U32 R31, RZ, RZ, -0x7fffffe0 ;  /* 0x80000020ff1f7424 */ /* 0x000fe200078e00ff */
[----:B------:R-:W-:Y:S01]  /*10040*/  IADD3 R30, R28, 0x340, RZ ;  /* 0x000003401c1e7810 */ /* 0x000fe20007ffe0ff */
[----:B------:R-:W-:-:S02]  /*10050*/  WARPGROUP.DEPBAR.LE gsb0, 0x0 ;  /* 0x00008000000079c5 */ /* 0x000fc40000010000 */
        /* <DEDUP_REMOVED lines=22> */
[----:B------:R-:W-:Y:S01]  /*101c0*/  IMAD.MOV.U32 R27, RZ, RZ, -0x7fffffe0 ;  /* 0x80000020ff1b7424 */ /* 0x000fe200078e00ff */
[C---:B------:R-:W-:Y:S02]  /*101d0*/  IADD3 R26, R28.reuse, 0x540, RZ ;  /* 0x000005401c1a7810 */ /* 0x040fe40007ffe0ff */
[----:B------:R-:W-:Y:S02]  /*101e0*/  IADD3 R24, R28, 0x740, RZ ;  /* 0x000007401c187810 */ /* 0x000fe40007ffe0ff */
[----:B------:R-:W-:-:S02]  /*101f0*/  R2UR UR18, R26 ;  /* 0x000000001a1272ca */ /* 0x000fc400000e0000 */
[----:B------:R-:W-:Y:S02]  /*10200*/  R2UR UR19, R27 ;  /* 0x000000001b1372ca */ /* 0x000fe400000e0000 */
[----:B------:R-:W-:Y:S02]  /*10210*/  MOV R25, 0x80000020 ;  /* 0x8000002000197802 */ /* 0x000fe40000000f00 */
[----:B------:R-:W-:Y:S02]  /*10220*/  IADD3 R26, R28, 0x940, RZ ;  /* 0x000009401c1a7810 */ /* 0x000fe40007ffe0ff */
[----:B------:R-:W-:Y:S02]  /*10230*/  MOV R27, 0x80000020 ;  /* 0x80000020001b7802 */ /* 0x000fe40000000f00 */
[----:B------:R-:W-:Y:S01]  /*10240*/  R2UR UR22, R24 ;  /* 0x00000000181672ca */ /* 0x000fe200000e0000 */
[----:B------:R-:W-:Y:S01]  /*10250*/  VIADD R24, R28, 0xb40 ;  /* 0x00000b401c187836 */ /* 0x000fe20000000000 */
[----:B------:R-:W-:Y:S01]  /*10260*/  R2UR UR23, R25 ;  /* 0x00000000191772ca */ /* 0x000fe200000e0000 */
[----:B------:R-:W-:Y:S01]  /*10270*/  IMAD.MOV.U32 R25, RZ, RZ, -0x7fffffe0 ;  /* 0x80000020ff197424 */ /* 0x000fe200078e00ff */
[----:B------:R-:W-:-:S02]  /*10280*/  R2UR UR26, R26 ;  /* 0x000000001a1a72ca */ /* 0x000fc400000e0000 */
[----:B------:R-:W-:Y:S02]  /*10290*/  R2UR UR27, R27 ;  /* 0x000000001b1b72ca */ /* 0x000fe400000e0000 */
[----:B------:R-:W-:Y:S02]  /*102a0*/  IADD3 R26, R28, 0xd40, RZ ;  /* 0x00000d401c1a7810 */ /* 0x000fe40007ffe0ff */
[----:B------:R-:W-:Y:S02]  /*102b0*/  MOV R27, 0x80000020 ;  /* 0x80000020001b7802 */ /* 0x000fe40000000f00 */
[----:B------:R-:W-:Y:S02]  /*102c0*/  R2UR UR30, R24 ;  /* 0x00000000181e72ca */ /* 0x000fe400000e0000 */
[----:B------:R-:W-:Y:S02]  /*102d0*/  R2UR UR31, R25 ;  /* 0x00000000191f72ca */ /* 0x000fe400000e0000 */
[----:B------:R-:W-:-:S02]  /*102e0*/  R2UR UR34, R26 ;  /* 0x000000001a2272ca */ /* 0x000fc400000e0000 */
        /* <DEDUP_REMOVED lines=8> */
[----:B------:R-:W-:Y:S02]  /*10370*/  FADD R67, R66, R67 ;  /* 0x0000004342437221 */ /* 0x000fe40000000000 */
[----:B------:R-:W-:Y:S01]  /*10380*/  FADD R68, R65, R68 ;  /* 0x0000004441447221 */ /* 0x000fe20000000000 */
[----:B------:R-:W-:Y:S01]  /*10390*/  WARPGROUP.ARRIVE ;  /* 0x00000000000079c5 */ /* 0x000fe20000000000 */
[----:B------:R-:W-:-:S02]  /*103a0*/  FADD R70, R67, R70 ;  /* 0x0000004643467221 */ /* 0x000fc40000000000 */
[----:B------:R-:W-:Y:S02]  /*103b0*/  FADD R69, R68, R69 ;  /* 0x0000004544457221 */ /* 0x000fe40000000000 */
[----:B------:R-:W-:Y:S01]  /*103c0*/  FADD R71, R70, R71 ;  /* 0x0000004746477221 */ /* 0x000fe20000000000 */
[----:B------:R-:W-:Y:S01]  /*103d0*/  HGMMA.64x32x16.F32.BF16 R184, R24, gdesc[UR4].tnspB, R184, gsb0 ;  /* 0x4060000418b87df0 */ /* 0x000fe200080018b8 */
[----:B------:R-:W-:Y:S02]  /*103e0*/  R2UR UR6, R30 ;  /* 0x000000001e0672ca */ /* 0x000fe400000e0000 */
[----:B------:R-:W-:Y:S02]  /*103f0*/  R2UR UR7, R31 ;  /* 0x000000001f0772ca */ /* 0x000fe400000e0000 */
[----:B------:R-:W-:Y:S02]  /*10400*/  IADD3 R30, R28, 0xb80, RZ ;  /* 0x00000b801c1e7810 */ /* 0x000fe40007ffe0ff */
[----:B------:R-:W-:Y:S01]  /*10410*/  MOV R31, 0x80000020 ;  /* 0x80000020001f7802 */ /* 0x000fe20000000f00 */
[----:B------:R-:W-:-:S02]  /*10420*/  WARPGROUP.DEPBAR.LE gsb0, 0x0 ;  /* 0x00008000000079c5 */ /* 0x000fc40000010000 */
[----:B------:R-:W-:-:S06]  /*10430*/  WARPGROUP.ARRIVE ;  /* 0x00000000000079c5 */ /* 0x000fcc0000000000 */
[----:B------:R-:W-:Y:S01]  /*10440*/  HGMMA.64x32x16.F32.BF16 R168, R24, gdesc[UR8].tnspB, R168, gsb0 ;  /* 0x4060000818a87df0 */ /* 0x000fe200080018a8 */
[----:B------:R-:W-:Y:S02]  /*10450*/  R2UR UR10, R32 ;  /* 0x00000000200a72ca */ /* 0x000fe400000e0000 */
[----:B------:R-:W-:Y:S02]  /*10460*/  R2UR UR11, R33 ;  /* 0x00000000210b72ca */ /* 0x000fe400000e0000 */
[----:B------:R-:W1:Y:S02]  /*10470*/  MUFU.EX2 R33, R82 ;  /* 0x0000005200217308 */ /* 0x000e640000000800 */
[----:B-1----:R-:W-:Y:S01]  /*10480*/  @!P3 FMUL R33, R33, R33 ;  /* 0x000000212121b220 */ /* 0x002fe20000400000 */
[----:B------:R-:W-:-:S13]  /*10490*/  FSETP.GEU.AND P3, PT, R86, -126, PT ;  /* 0xc2fc00005600780b */ /* 0x000fda0003f6e000 */
[----:B------:R-:W-:-:S04]  /*104a0*/  @!P3 FMUL R86, R86, 0.5 ;  /* 0x3f0000005656b820 */ /* 0x000fc80000400000 */
[----:B------:R-:W1:Y:S01]  /*104b0*/  MUFU.EX2 R35, R86 ;  /* 0x0000005600237308 */ /* 0x000e620000000800 */
[----:B------:R-:W-:Y:S02]  /*104c0*/  WARPGROUP.DEPBAR.LE gsb0, 0x0 ;  /* 0x00008000000079c5 */ /* 0x000fe40000010000 */
[----:B------:R-:W-:Y:S01]  /*104d0*/  WARPGROUP.ARRIVE ;  /* 0x00000000000079c5 */ /* 0x000fe20000000000 */
[----:B-1----:R-:W-:-:S05]  /*104e0*/  @!P3 FMUL R35, R35, R35 ;  /* 0x000000232323b220 */ /* 0x002fca0000400000 */
        /* <DEDUP_REMOVED lines=13> */
[----:B------:R-:W-:Y:S01]  /*105c0*/  IADD3 R30, R28, 0xd80, RZ ;  /* 0x00000d801c1e7810 */ /* 0x000fe20007ffe0ff */
[----:B------:R-:W-:Y:S02]  /*105d0*/  WARPGROUP.DEPBAR.LE gsb0, 0x0 ;  /* 0x00008000000079c5 */ /* 0x000fe40000010000 */
[----:B------:R-:W-:-:S06]  /*105e0*/  WARPGROUP.ARRIVE ;  /* 0x00000000000079c5 */ /* 0x000fcc0000000000 */
[----:B------:R-:W-:Y:S01]  /*105f0*/  HGMMA.64x32x16.F32.BF16 R88, R24, gdesc[UR32].tnspB, R88, gsb0 ;  /* 0x4060002018587df0 */ /* 0x000fe20008001858 */
[----:B------:R-:W-:Y:S02]  /*10600*/  R2UR UR35, R29 ;  /* 0x000000001d2372ca */ /* 0x000fe400000e0000 */
[----:B------:R-:W-:Y:S02]  /*10610*/  WARPGROUP.DEPBAR.LE gsb0, 0x0 ;  /* 0x00008000000079c5 */ /* 0x000fe40000010000 */
[C---:B------:R-:W-:Y:S01]  /*10620*/  IADD3 R24, R28.reuse, 0x580, RZ ;  /* 0x000005801c187810 */ /* 0x040fe20007ffe0ff */
[----:B------:R-:W-:Y:S01]  /*10630*/  VIADD R26, R28, 0x980 ;  /* 0x000009801c1a7836 */ /* 0x000fe20000000000 */
[----:B------:R-:W-:Y:S01]  /*10640*/  MOV R25, 0x80000020 ;  /* 0x8000002000197802 */ /* 0x000fe20000000f00 */
[----:B------:R-:W-:Y:S01]  /*10650*/  IMAD.MOV.U32 R27, RZ, RZ, -0x7fffffe0 ;  /* 0x80000020ff1b7424 */ /* 0x000fe200078e00ff */
[----:B------:R-:W-:Y:S02]  /*10660*/  R2UR UR18, R24 ;  /* 0x00000000181272ca */ /* 0x000fe400000e0000 */
[----:B------:R-:W-:-:S02]  /*10670*/  R2UR UR19, R25 ;  /* 0x00000000191372ca */ /* 0x000fc400000e0000 */
[----:B------:R-:W-:Y:S02]  /*10680*/  IADD3 R24, R28, 0x780, RZ ;  /* 0x000007801c187810 */ /* 0x000fe40007ffe0ff */
[----:B------:R-:W-:Y:S02]  /*10690*/  MOV R25, 0x80000020 ;  /* 0x8000002000197802 */ /* 0x000fe40000000f00 */
[----:B------:R-:W-:Y:S02]  /*106a0*/  R2UR UR22, R24 ;  /* 0x00000000181672ca */ /* 0x000fe400000e0000 */
[----:B------:R-:W-:Y:S02]  /*106b0*/  R2UR UR23, R25 ;  /* 0x00000000191772ca */ /* 0x000fe400000e0000 */
[----:B------:R-:W-:Y:S02]  /*106c0*/  R2UR UR26, R26 ;  /* 0x000000001a1a72ca */ /* 0x000fe400000e0000 */
[----:B------:R-:W-:-:S02]  /*106d0*/  R2UR UR27, R27 ;  /* 0x000000001b1b72ca */ /* 0x000fc400000e0000 */
        /* <DEDUP_REMOVED lines=14> */
[----:B------:R-:W-:Y:S01]  /*107c0*/  R2UR UR6, R30 ;  /* 0x000000001e0672ca */ /* 0x000fe200000e0000 */
[----:B------:R-:W-:Y:S01]  /*107d0*/  VIADD R30, R28, 0xbc0 ;  /* 0x00000bc01c1e7836 */ /* 0x000fe20000000000 */
[----:B------:R-:W-:Y:S01]  /*107e0*/  R2UR UR7, R31 ;  /* 0x000000001f0772ca */ /* 0x000fe200000e0000 */
[----:B------:R-:W-:Y:S01]  /*107f0*/  FADD R78, R78, R33 ;  /* 0x000000214e4e7221 */ /* 0x000fe20000000000 */
[----:B------:R-:W-:-:S03]  /*10800*/  MOV R31, 0x80000020 ;  /* 0x80000020001f7802 */ /* 0x000fc60000000f00 */
[----:B------:R-:W-:-:S04]  /*10810*/  FADD R78, R78, R83 ;  /* 0x000000534e4e7221 */ /* 0x000fc80000000000 */
[----:B------:R-:W-:Y:S01]  /*10820*/  FADD R78, R78, R35 ;  /* 0x000000234e4e7221 */ /* 0x000fe20000000000 */
        /* <DEDUP_REMOVED lines=43> */
[----:B------:R-:W-:Y:S02]  /*10ae0*/  F2FP.BF16.F32.PACK_AB R25, R83, R33 ;  /* 0x000000215319723e */ /* 0x000fe400000010ff */
[----:B------:R-:W-:Y:S01]  /*10af0*/  F2FP.BF16.F32.PACK_AB R26, R15, R13 ;  /* 0x0000000d0f1a723e */ /* 0x000fe200000010ff */
[----:B------:R-:W-:Y:S01]  /*10b00*/  FADD R80, R80, R81 ;  /* 0x0000005150507221 */ /* 0x000fe20000000000 */
[----:B------:R-:W-:Y:S02]  /*10b10*/  F2FP.BF16.F32.PACK_AB R27, R87, R35 ;  /* 0x00000023571b723e */ /* 0x000fe400000010ff */
[----:B------:R-:W-:Y:S01]  /*10b20*/  IADD3 R28, R28, 0xdc0, RZ ;  /* 0x00000dc01c1c7810 */ /* 0x000fe20007ffe0ff */
[----:B------:R-:W-:Y:S01]  /*10b30*/  FADD R80, R80, R13 ;  /* 0x0000000d50507221 */ /* 0x000fe20000000000 */
[----:B------:R-:W-:Y:S01]  /*10b40*/  WARPGROUP.ARRIVE ;  /* 0x00000000000079c5 */ /* 0x000fe20000000000 */
[----:B------:R-:W-:Y:S01]  /*10b50*/  FADD R13, R78, R87 ;  /* 0x000000574e0d7221 */ /* 0x000fe20000000000 */
[----:B------:R-:W-:Y:S01]  /*10b60*/  R2UR UR34, R28 ;  /* 0x000000001c2272ca */ /* 0x000fe200000e0000 */
[----:B------:R-:W-:-:S03]  /*10b70*/  FADD R15, R80, R15 ;  /* 0x0000000f500f7221 */ /* 0x000fc60000000000 */
        /* <DEDUP_REMOVED lines=20> */
[----:B------:R-:W-:-:S05]  /*10cc0*/  SEL R27, R7, RZ, P2 ;  /* 0x000000ff071b7207 */ /* 0x000fca0001000000 */
[----:B------:R-:W-:-:S05]  /*10cd0*/  IMAD R7, R27, 0x8, R14 ;  /* 0x000000081b077824 */ /* 0x000fca00078e020e */
[----:B------:R-:W-:-:S04]  /*10ce0*/  PRMT R7, RZ, 0x654, R7 ;  /* 0x00000654ff077816 */ /* 0x000fc80000000007 */
[----:B------:R1:W-:Y:S01]  /*10cf0*/  SYNCS.ARRIVE.TRANS64.RED.A1T0 RZ, [R7+URZ], RZ ;  /* 0x000000ff07ff79a7 */ /* 0x0003e2000810043f */
[----:B------:R-:W-:Y:S05]  /*10d00*/  @P1 BRA `(.L_x_46) ;  /* 0x0000000400241947 */ /* 0x000fea0003800000 */
[----:B------:R-:W-:Y:S01]  /*10d10*/  ISETP.LT.OR P1, PT, R8, 0x1, !P0 ;  /* 0x000000010800780c */ /* 0x000fe20004721670 */
[----:B------:R-:W-:-:S12]  /*10d20*/  BSSY B0, `(.L_x_47) ;  /* 0x0000046000007945 */ /* 0x000fd80003800000 */
[----:B------:R-:W-:Y:S05]  /*10d30*/  @P1 BRA `(.L_x_48) ;  /* 0x0000000400101947 */ /* 0x000fea0003800000 */
[----:B------:R-:W-:Y:S02]  /*10d40*/  ISETP.NE.AND P2, PT, R0, RZ, PT ;  /* 0x000000ff0000720c */ /* 0x000fe40003f45270 */
[----:B-1----:R-:W-:Y:S02]  /*10d50*/  LEA R7, R5, R2, 0x3 ;  /* 0x0000000205077211 */ /* 0x002fe400078e18ff */
[----:B------:R-:W-:-:S09]  /*10d60*/  SHF.L.U32 R24, R6, 0x1f, RZ ;  /* 0x0000001f06187819 */ /* 0x000fd200000006ff */
.L_x_49:
        /* <DEDUP_REMOVED lines=10> */
.L_x_50:
        /* <DEDUP_REMOVED lines=11> */
[----:B------:R-:W-:Y:S01]  /*10ec0*/  UMOV UR18, 0x20 ;  /* 0x0000002000127882 */ /* 0x000fe20000000000 */
[----:B------:R-:W-:Y:S01]  /*10ed0*/  UMOV UR20, UR52 ;  /* 0x0000003400147c82 */ /* 0x000fe20008000000 */
[----:B------:R-:W-:Y:S01]  /*10ee0*/  UMOV UR21, UR53 ;  /* 0x0000003500157c82 */ /* 0x000fe20008000000 */
[----:B------:R-:W-:Y:S01]  /*10ef0*/  UIADD3 UR49, UR49, 0x3f000, URZ ;  /* 0x0003f00031317890 */ /* 0x000fe2000fffe03f */
[----:B------:R-:W-:Y:S01]  /*10f00*/  ISETP.NE.AND P1, PT, R5, 0x4, PT ;  /* 0x000000040500780c */ /* 0x000fe20003f25270 */
[----:B------:R-:W-:Y:S01]  /*10f10*/  USHF.L.U32 UR51, UR51, 0x7, URZ ;  /* 0x0000000733337899 */ /* 0x000fe2000800063f */
        /* <DEDUP_REMOVED lines=38> */
.L_x_48:
[----:B------:R-:W-:Y:S05]  /*11180*/  BSYNC B0 ;  /* 0x0000000000007941 */ /* 0x000fea0003800000 */
.L_x_47:
[----:B------:R-:W-:-:S07]  /*11190*/  IADD3 R8, R8, -0x1, RZ ;  /* 0xffffffff08087810 */ /* 0x000fce0007ffe0ff */
.L_x_46:
[----:B------:R-:W-:Y:S01]  /*111a0*/  ISETP.GT.AND P3, PT, R221, 0x1, PT ;  /* 0x00000001dd00780c */ /* 0x000fe20003f64270 */
[----:B------:R-:W-:Y:S01]  /*111b0*/  VIADD R17, R17, 0x1 ;  /* 0x0000000111117836 */ /* 0x000fe20000000000 */
[----:B-1----:R-:W-:Y:S01]  /*111c0*/  IADD3 R7, R27, 0x1, RZ ;  /* 0x000000011b077810 */ /* 0x002fe20007ffe0ff */
[----:B------:R-:W-:Y:S01]  /*111d0*/  VIADD R12, R12, 0x80 ;  /* 0x000000800c0c7836 */ /* 0x000fe20000000000 */
[----:B------:R-:W-:Y:S02]  /*111e0*/  IADD3 R221, R221, -0x1, RZ ;  /* 0xffffffffdddd7810 */ /* 0x000fe40007ffe0ff */
[----:B------:R-:W-:Y:S02]  /*111f0*/  ISETP.NE.AND P1, PT, R17, 0x4, PT ;  /* 0x000000041100780c */ /* 0x000fe40003f25270 */
[----:B------:R-:W-:Y:S02]  /*11200*/  ISETP.NE.AND P2, PT, R7, 0x4, PT ;  /* 0x000000040700780c */ /* 0x000fe40003f45270 */
[----:B------:R-:W-:-:S02]  /*11210*/  SEL R25, RZ, 0x1, P1 ;  /* 0x00000001ff197807 */ /* 0x000fc40000800000 */
[----:B------:R-:W-:Y:S02]  /*11220*/  MOV R220, R210 ;  /* 0x000000d200dc7202 */ /* 0x000fe40000000f00 */
[----:B------:R-:W-:Y:S02]  /*11230*/  LOP3.LUT R4, R4, R25, RZ, 0x3c, !PT ;  /* 0x0000001904047212 */ /* 0x000fe400078e3cff */
[----:B------:R-:W-:Y:S02]  /*11240*/  MOV R219, R211 ;  /* 0x000000d300db7202 */ /* 0x000fe40000000f00 */
[----:B------:R-:W-:Y:S02]  /*11250*/  SEL R17, R17, RZ, P1 ;  /* 0x000000ff11117207 */ /* 0x000fe40000800000 */
[----:B------:R-:W-:Y:S01]  /*11260*/  SEL R7, R7, RZ, P2 ;  /* 0x000000ff07077207 */ /* 0x000fe20001000000 */
[----:B------:R-:W-:Y:S06]  /*11270*/  @P3 BRA `(.L_x_51) ;  /* 0xffffffa000dc3947 */ /* 0x000fec000383ffff */
.L_x_37:
[----:B------:R-:W-:Y:S05]  /*11280*/  WARPSYNC.ALL ;  /* 0x0000000000007948 */ /* 0x000fea0003800000 */
[----:B------:R-:W3:Y:S01]  /*11290*/  SHFL.BFLY PT, R0, R15, 0x1, 0x1f ;  /* 0x0c201f000f007f89 */ /* 0x000ee200000e0000 */
[----:B------:R-:W-:Y:S01]  /*112a0*/  BSSY B0, `(.L_x_52) ;  /* 0x0000023000007945 */ /* 0x000fe20003800000 */
[----:B------:R-:W-:Y:S01]  /*112b0*/  IMAD.MOV.U32 R6, RZ, RZ, 0x7f800000 ;  /* 0x7f800000ff067424 */ /* 0x000fe200078e00ff */
[----:B------:R-:W-:Y:S01]  /*112c0*/  MOV R9, 0x3f800000 ;  /* 0x3f80000000097802 */ /* 0x000fe20000000f00 */
[----:B------:R-:W4:Y:S01]  /*112d0*/  SHFL.BFLY PT, R4, R13, 0x1, 0x1f ;  /* 0x0c201f000d047f89 */ /* 0x000f2200000e0000 */
[----:B------:R-:W-:-:S02]  /*112e0*/  IMAD.MOV.U32 R7, RZ, RZ, 0x7f800000 ;  /* 0x7f800000ff077424 */ /* 0x000fc400078e00ff */
[----:B---3--:R-:W-:Y:S01]  /*112f0*/  FADD R0, R0, R15 ;  /* 0x0000000f00007221 */ /* 0x008fe20000000000 */
[----:B----4-:R-:W-:-:S04]  /*11300*/  FADD R14, R4, R13 ;  /* 0x0000000d040e7221 */ /* 0x010fc80000000000 */
[----:B------:R-:W3:Y:S01]  /*11310*/  SHFL.BFLY PT, R3, R0, 0x2, 0x1f ;  /* 0x0c401f0000037f89 */ /* 0x000ee200000e0000 */
[----:B------:R-:W-:-:S03]  /*11320*/  MOV R4, 0x3f800000 ;  /* 0x3f80000000047802 */ /* 0x000fc60000000f00 */
[----:B------:R-:W4:Y:S01]  /*11330*/  SHFL.BFLY PT, R17, R14, 0x2, 0x1f ;  /* 0x0c401f000e117f89 */ /* 0x000f2200000e0000 */
[C---:B---3--:R-:W-:Y:S01]  /*11340*/  FSETP.NE.AND P0, PT, R0.reuse, -R3, PT ;  /* 0x800000030000720b */ /* 0x048fe20003f05000 */
[----:B------:R-:W-:Y:S01]  /*11350*/  FADD R3, R0, R3 ;  /* 0x0000000300037221 */ /* 0x000fe20000000000 */
[----:B----4-:R-:W-:-:S11]  /*11360*/  FADD R8, R14, R17 ;  /* 0x000000110e087221 */ /* 0x010fd60000000000 */
[----:B------:R-:W-:Y:S05]  /*11370*/  @!P0 BRA `(.L_x_53) ;  /* 0x0000000000548947 */ /* 0x000fea0003800000 */
[----:B------:R-:W-:Y:S01]  /*11380*/  IADD3 R0, R3, 0x1800000, RZ ;  /* 0x0180000003007810 */ /* 0x000fe20007ffe0ff */
[----:B------:R-:W-:Y:S03]  /*11390*/  BSSY B1, `(.L_x_54) ;  /* 0x000000c000017945 */ /* 0x000fe60003800000 */
[----:B------:R-:W-:-:S04]  /*113a0*/  LOP3.LUT R0, R0, 0x7f800000, RZ, 0xc0, !PT ;  /* 0x7f80000000007812 */ /* 0x000fc800078ec0ff */
[----:B------:R-:W-:-:S13]  /*113b0*/  ISETP.GT.U32.AND P0, PT, R0, 0x1ffffff, PT ;  /* 0x01ffffff0000780c */ /* 0x000fda0003f04070 */
[----:B------:R-:W-:Y:S05]  /*113c0*/  @P0 BRA `(.L_x_55) ;  /* 0x0000000000100947 */ /* 0x000fea0003800000 */
[----:B------:R-:W-:-:S07]  /*113d0*/  MOV R12, 0x113f0 ;  /* 0x000113f0000c7802 */ /* 0x000fce0000000f00 */
[----:B-12---:R-:W-:Y:S05]  /*113e0*/  CALL.REL.NOINC `($__internal_0_$__cuda_sm20_rcp_rn_f32_slowpath) ;  /* 0x0000002400587944 */ /* 0x006fea0003c00000 */
[----:B------:R-:W-:Y:S01]  /*113f0*/  MOV R4, R0 ;  /* 0x0000000000047202 */ /* 0x000fe20000000f00 */
[----:B------:R-:W-:Y:S06]  /*11400*/  BRA `(.L_x_56) ;  /* 0x0000000000107947 */ /* 0x000fec0003800000 */
.L_x_55:
[----:B------:R-:W3:Y:S02]  /*11410*/  MUFU.RCP R4, R3 ;  /* 0x0000000300047308 */ /* 0x000ee40000001000 */
[----:B---3--:R-:W-:-:S04]  /*11420*/  FFMA R0, R3, R4, -1 ;  /* 0xbf80000003007423 */ /* 0x008fc80000000004 */
[----:B------:R-:W-:-:S04]  /*11430*/  FADD.FTZ R5, -R0, -RZ ;  /* 0x800000ff00057221 */ /* 0x000fc80000010100 */
[----:B------:R-:W-:-:S07]  /*11440*/  FFMA R4, R4, R5, R4 ;  /* 0x0000000504047223 */ /* 0x000fce0000000004 */
.L_x_56:
[----:B------:R-:W-:Y:S05]  /*11450*/  BSYNC B1 ;  /* 0x0000000000017941 */ /* 0x000fea0003800000 */
.L_x_54:
[----:B------:R-:W-:Y:S01]  /*11460*/  FSETP.GEU.AND P0, PT, |R3|, 1.175494350822287508e-38, PT ;  /* 0x008000000300780b */ /* 0x000fe20003f0e200 */
[----:B------:R-:W-:-:S12]  /*11470*/  ULDC UR6, c[0x0][0x600] ;  /* 0x0001800000067ab9 */ /* 0x000fd80000000800 */
[----:B------:R-:W-:-:S04]  /*11480*/  @!P0 FMUL R3, R3, 16777216 ;  /* 0x4b80000003038820 */ /* 0x000fc80000400000 */
[----:B------:R-:W3:Y:S02]  /*11490*/  MUFU.LG2 R0, R3 ;  /* 0x0000000300007308 */ /* 0x000ee40000000c00 */
[----:B---3--:R-:W-:-:S04]  /*114a0*/  @!P0 FADD R0, R0, -24 ;  /* 0xc1c0000000008421 */ /* 0x008fc80000000000 */
[----:B------:R-:W-:-:S04]  /*114b0*/  FMUL R7, R0, 0.69314718246459960938 ;  /* 0x3f31721800077820 */ /* 0x000fc80000400000 */
[----:B------:R-:W-:-:S07]  /*114c0*/  FFMA R7, R210, UR6, R7 ;  /* 0x00000006d2077c23 */ /* 0x000fce0008000007 */
.L_x_53:
[----:B------:R-:W-:Y:S05]  /*114d0*/  BSYNC B0 ;  /* 0x0000000000007941 */ /* 0x000fea0003800000 */
.L_x_52:
[----:B------:R-:W-:Y:S01]  /*114e0*/  FSETP.NE.AND P0, PT, R14, -R17, PT ;  /* 0x800000110e00720b */ /* 0x000fe20003f05000 */
[----:B------:R-:W-:Y:S01]  /*114f0*/  ULDC UR4, c[0x0][0x608] ;  /* 0x0001820000047ab9 */ /* 0x000fe20000000800 */
[----:B------:R-:W-:Y:S01]  /*11500*/  BSSY B0, `(.L_x_57) ;  /* 0x0000051000007945 */ /* 0x000fe20003800000 */
[----:B------:R-:W-:-:S04]  /*11510*/  FMUL R4, R4, UR4 ;  /* 0x0000000404047c20 */ /* 0x000fc80008400000 */
        /* <DEDUP_REMOVED lines=56> */
[----:B------:R-:W-:Y:S06]  /*118a0*/  @!P0 BRA `(.L_x_58) ;  /* 0x0000000000588947 */ /* 0x000fec0003800000 */
[----:B------:R-:W-:Y:S01]  /*118b0*/  VIADD R0, R8, 0x1800000 ;  /* 0x0180000008007836 */ /* 0x000fe20000000000 */
[----:B------:R-:W-:Y:S04]  /*118c0*/  BSSY B1, `(.L_x_59) ;  /* 0x000000d000017945 */ /* 0x000fe80003800000 */
[----:B------:R-:W-:-:S04]  /*118d0*/  LOP3.LUT R0, R0, 0x7f800000, RZ, 0xc0, !PT ;  /* 0x7f80000000007812 */ /* 0x000fc800078ec0ff */
[----:B------:R-:W-:-:S13]  /*118e0*/  ISETP.GT.U32.AND P0, PT, R0, 0x1ffffff, PT ;  /* 0x01ffffff0000780c */ /* 0x000fda0003f04070 */
[----:B------:R-:W-:Y:S05]  /*118f0*/  @P0 BRA `(.L_x_60) ;  /* 0x0000000000140947 */ /* 0x000fea0003800000 */
[----:B------:R-:W-:Y:S02]  /*11900*/  MOV R3, R8 ;  /* 0x0000000800037202 */ /* 0x000fe40000000f00 */
[----:B------:R-:W-:-:S07]  /*11910*/  MOV R12, 0x11930 ;  /* 0x00011930000c7802 */ /* 0x000fce0000000f00 */
[----:B-12---:R-:W-:Y:S05]  /*11920*/  CALL.REL.NOINC `($__internal_0_$__cuda_sm20_rcp_rn_f32_slowpath) ;  /* 0x0000002000087944 */ /* 0x006fea0003c00000 */
[----:B------:R-:W-:Y:S01]  /*11930*/  MOV R9, R0 ;  /* 0x0000000000097202 */ /* 0x000fe20000000f00 */
[----:B------:R-:W-:Y:S06]  /*11940*/  BRA `(.L_x_61) ;  /* 0x0000000000107947 */ /* 0x000fec0003800000 */
.L_x_60:
[----:B------:R-:W3:Y:S02]  /*11950*/  MUFU.RCP R9, R8 ;  /* 0x0000000800097308 */ /* 0x000ee40000001000 */
[----:B---3--:R-:W-:-:S04]  /*11960*/  FFMA R0, R8, R9, -1 ;  /* 0xbf80000008007423 */ /* 0x008fc80000000009 */
[----:B------:R-:W-:-:S04]  /*11970*/  FADD.FTZ R0, -R0, -RZ ;  /* 0x800000ff00007221 */ /* 0x000fc80000010100 */
[----:B------:R-:W-:-:S07]  /*11980*/  FFMA R9, R9, R0, R9 ;  /* 0x0000000009097223 */ /* 0x000fce0000000009 */
.L_x_61:
[----:B------:R-:W-:Y:S05]  /*11990*/  BSYNC B1 ;  /* 0x0000000000017941 */ /* 0x000fea0003800000 */
.L_x_59:
[----:B------:R-:W-:Y:S01]  /*119a0*/  FSETP.GEU.AND P0, PT, |R8|, 1.175494350822287508e-38, PT ;  /* 0x008000000800780b */ /* 0x000fe20003f0e200 */
[----:B------:R-:W-:-:S12]  /*119b0*/  ULDC UR4, c[0x0][0x600] ;  /* 0x0001800000047ab9 */ /* 0x000fd80000000800 */
[----:B------:R-:W-:-:S04]  /*119c0*/  @!P0 FMUL R8, R8, 16777216 ;  /* 0x4b80000008088820 */ /* 0x000fc80000400000 */
[----:B------:R-:W3:Y:S02]  /*119d0*/  MUFU.LG2 R0, R8 ;  /* 0x0000000800007308 */ /* 0x000ee40000000c00 */
[----:B---3--:R-:W-:-:S04]  /*119e0*/  @!P0 FADD R0, R0, -24 ;  /* 0xc1c0000000008421 */ /* 0x008fc80000000000 */
[----:B------:R-:W-:-:S04]  /*119f0*/  FMUL R0, R0, 0.69314718246459960938 ;  /* 0x3f31721800007820 */ /* 0x000fc80000400000 */
[----:B------:R-:W-:-:S07]  /*11a00*/  FFMA R6, R211, UR4, R0 ;  /* 0x00000004d3067c23 */ /* 0x000fce0008000000 */
.L_x_58:
[----:B------:R-:W-:Y:S05]  /*11a10*/  BSYNC B0 ;  /* 0x0000000000007941 */ /* 0x000fea0003800000 */
.L_x_57:
[C---:B------:R-:W-:Y:S01]  /*11a20*/  LOP3.LUT P0, RZ, R16.reuse, 0x3, RZ, 0xc0, !PT ;  /* 0x0000000310ff7812 */ /* 0x040fe2000780c0ff */
[----:B------:R-:W-:Y:S01]  /*11a30*/  ULDC UR4, c[0x0][0x608] ;  /* 0x0001820000047ab9 */ /* 0x000fe20000000800 */
[----:B------:R-:W-:Y:S01]  /*11a40*/  LOP3.LUT R19, R16, 0x7f, RZ, 0xc0, !PT ;  /* 0x0000007f10137812 */ /* 0x000fe200078ec0ff */
[----:B------:R-:W-:Y:S01]  /*11a50*/  FMUL R9, R9, UR4 ;  /* 0x0000000409097c20 */ /* 0x000fe20008400000 */
[----:B------:R-:W-:Y:S01]  /*11a60*/  ULDC.64 UR6, c[0x0][0x208] ;  /* 0x0000820000067ab9 */ /* 0x000fe20000000a00 */
[----:B------:R-:W-:Y:S01]  /*11a70*/  BSSY B0, `(.L_x_62) ;  /* 0x000003e000007945 */ /* 0x000fe20003800000 */
[----:B------:R-:W-:Y:S01]  /*11a80*/  SHF.R.U32.HI R23, RZ, 0x5, R19 ;  /* 0x00000005ff177819 */ /* 0x000fe20000011613 */
        /* <DEDUP_REMOVED lines=39> */
[----:B--2---:R-:W-:Y:S01]  /*11d00*/  FMUL R24, R135, R9 ;  /* 0x0000000987187220 */ /* 0x004fe20000400000 */
[----:B------:R-:W-:Y:S06]  /*11d10*/  @P0 BRA `(.L_x_63) ;  /* 0x00000000004c0947 */ /* 0x000fec0003800000 */
[----:B------:R-:W-:Y:S01]  /*11d20*/  SHF.R.U32.HI R0, RZ, 0x2, R16 ;  /* 0x00000002ff007819 */ /* 0x000fe20000011610 */
[----:B------:R-:W-:Y:S01]  /*11d30*/  IMAD.SHL.U32 R3, R23, 0x10, RZ ;  /* 0x0000001017037824 */ /* 0x000fe200078e00ff */
[----:B------:R-:W-:Y:S02]  /*11d40*/  ULDC.64 UR4, c[0x0][0x688] ;  /* 0x0001a20000047ab9 */ /* 0x000fe40000000a00 */
[----:B------:R-:W-:Y:S01]  /*11d50*/  LOP3.LUT R0, R0, 0x7, RZ, 0xc0, !PT ;  /* 0x0000000700007812 */ /* 0x000fe200078ec0ff */
[----:B------:R-:W-:-:S03]  /*11d60*/  UIMAD UR4, UR52, UR4, UR43 ;  /* 0x00000004340472a4 */ /* 0x000fc6000f8e022b */
[----:B------:R-:W-:Y:S01]  /*11d70*/  LOP3.LUT R0, R3, 0xfffffff0, R0, 0xe2, !PT ;  /* 0xfffffff003007812 */ /* 0x000fe200078ee200 */
[----:B------:R-:W-:-:S03]  /*11d80*/  UIMAD UR4, UR53, UR5, UR4 ;  /* 0x00000005350472a4 */ /* 0x000fc6000f8e0204 */
[C---:B------:R-:W-:Y:S01]  /*11d90*/  LOP3.LUT R3, R0.reuse, UR43, RZ, 0xfc, !PT ;  /* 0x0000002b00037c12 */ /* 0x040fe2000f8efcff */
[----:B------:R-:W-:Y:S02]  /*11da0*/  ULDC UR5, c[0x0][0x288] ;  /* 0x0000a20000057ab9 */ /* 0x000fe40000000800 */
[----:B------:R-:W-:Y:S02]  /*11db0*/  IADD3 R0, P2, R0, UR4, RZ ;  /* 0x0000000400007c10 */ /* 0x000fe4000ff5e0ff */
[C---:B------:R-:W-:Y:S02]  /*11dc0*/  IADD3 R4, R3.reuse, 0x8, RZ ;  /* 0x0000000803047810 */ /* 0x040fe40007ffe0ff */
[----:B------:R-:W-:Y:S02]  /*11dd0*/  ISETP.GE.U32.AND P0, PT, R3, UR5, PT ;  /* 0x0000000503007c0c */ /* 0x000fe4000bf06070 */
[----:B------:R-:W-:Y:S01]  /*11de0*/  ISETP.GE.U32.AND P1, PT, R4, UR5, PT ;  /* 0x0000000504007c0c */ /* 0x000fe2000bf26070 */
[----:B------:R-:W-:Y:S01]  /*11df0*/  ULDC.64 UR4, c[0x0][0x680] ;  /* 0x0001a00000047ab9 */ /* 0x000fe20000000a00 */
[----:B------:R-:W-:-:S02]  /*11e00*/  IADD3.X R3, RZ, RZ, RZ, P2, !PT ;  /* 0x000000ffff037210 */ /* 0x000fc400017fe4ff */
[----:B------:R-:W-:-:S04]  /*11e10*/  LEA R4, P2, R0, UR4, 0x2 ;  /* 0x0000000400047c11 */ /* 0x000fc8000f8410ff */
[----:B------:R-:W-:-:S05]  /*11e20*/  LEA.HI.X R5, R0, UR5, R3, 0x2, P2 ;  /* 0x0000000500057c11 */ /* 0x000fca00090f1403 */
[----:B------:R2:W-:Y:S04]  /*11e30*/  @!P0 STG.E desc[UR6][R4.64], R7 ;  /* 0x0000000704008986 */ /* 0x0005e8000c101906 */
[----:B------:R2:W-:Y:S02]  /*11e40*/  @!P1 STG.E desc[UR6][R4.64+0x20], R6 ;  /* 0x0000200604009986 */ /* 0x0005e4000c101906 */
.L_x_63:
[----:B------:R-:W-:Y:S05]  /*11e50*/  BSYNC B0 ;  /* 0x0000000000007941 */ /* 0x000fea0003800000 */
.L_x_62:
[----:B------:R-:W-:Y:S01]  /*11e60*/  ULDC.64 UR4, c[0x0][0x730] ;  /* 0x0001cc0000047ab9 */ /* 0x000fe20000000a00 */
[-C--:B------:R-:W-:Y:S01]  /*11e70*/  FMUL R106, R106, R9.reuse ;  /* 0x000000096a6a7220 */ /* 0x080fe20000400000 */
[----:B------:R-:W-:Y:S01]  /*11e80*/  ISETP.NE.U32.AND P0, PT, RZ, UR4, PT ;  /* 0x00000004ff007c0c */ /* 0x000fe2000bf05070 */
[-C--:B------:R-:W-:Y:S01]  /*11e90*/  FMUL R38, R107, R9.reuse ;  /* 0x000000096b267220 */ /* 0x080fe20000400000 */
[-C--:B------:R-:W-:Y:S01]  /*11ea0*/  FMUL R110, R110, R9.reuse ;  /* 0x000000096e6e7220 */ /* 0x080fe20000400000 */
[-C--:B------:R-:W-:Y:S01]  /*11eb0*/  FMUL R36, R111, R9.reuse ;  /* 0x000000096f247220 */ /* 0x080fe20000400000 */
[----:B------:R-:W-:Y:S01]  /*11ec0*/  ISETP.NE.AND.EX P0, PT, RZ, UR5, PT, P0 ;  /* 0x00000005ff007c0c */ /* 0x000fe2000bf05300 */
        /* <DEDUP_REMOVED lines=12> */
[----:B------:R-:W-:Y:S06]  /*11f90*/  @P0 BRA `(.L_x_64) ;  /* 0x0000000000200947 */ /* 0x000fec0003800000 */
[----:B------:R-:W-:Y:S02]  /*11fa0*/  ULDC.64 UR4, c[0x0][0x728] ;  /* 0x0001ca0000047ab9 */ /* 0x000fe40000000a00 */
[----:B------:R-:W-:-:S04]  /*11fb0*/  ISETP.NE.U32.AND P0, PT, RZ, UR4, PT ;  /* 0x00000004ff007c0c */ /* 0x000fc8000bf05070 */
[----:B------:R-:W-:-:S13]  /*11fc0*/  ISETP.NE.AND.EX P0, PT, RZ, UR5, PT, P0 ;  /* 0x00000005ff007c0c */ /* 0x000fda000bf05300 */
[----:B------:R-:W-:Y:S05]  /*11fd0*/  @!P0 BRA `(.L_x_65) ;  /* 0x00000000000c8947 */ /* 0x000fea0003800000 */
[----:B--2---:R-:W2:Y:S02]  /*11fe0*/  LDC.64 R4, c[0x0][0x728] ;  /* 0x0001ca00ff047b82 */ /* 0x004ea40000000a00 */
[----:B--2---:R4:W5:Y:S01]  /*11ff0*/  LDG.E R17, desc[UR6][R4.64] ;  /* 0x0000000604117981 */ /* 0x004962000c1e1900 */
[----:B------:R-:W-:Y:S05]  /*12000*/  BRA `(.L_x_64) ;  /* 0x0000000000047947 */ /* 0x000fea0003800000 */
.L_x_65:
[----:B------:R-:W3:Y:S02]  /*12010*/  LDC R17, c[0x0][0x720] ;  /* 0x0001c800ff117b82 */ /* 0x000ee40000000800 */
.L_x_64:
[----:B------:R-:W-:-:S04]  /*12020*/  MOV R0, RZ ;  /* 0x000000ff00007202 */ /* 0x000fc80000000f00 */
[----:B------:R-:W-:-:S13]  /*12030*/  LOP3.LUT P0, RZ, R0, 0x1bf, RZ, 0xc0, !PT ;  /* 0x000001bf00ff7812 */ /* 0x000fda000780c0ff */
[----:B------:R-:W-:Y:S05]  /*12040*/  @!P0 BRA `(.L_x_66) ;  /* 0x0000000000408947 */ /* 0x000fea0003800000 */
[----:B------:R-:W-:Y:S01]  /*12050*/  MOV R14, 0x0 ;  /* 0x00000000000e7802 */ /* 0x000fe20000000f00 */
[----:B------:R-:W-:Y:S01]  /*12060*/  ULDC.64 UR4, c[0x4][0x70] ;  /* 0x01001c0000047ab9 */ /* 0x000fe20000000a00 */
[----:B------:R-:W-:Y:S01]  /*12070*/  ULDC.64 UR6, c[0x4][0x8] ;  /* 0x0100020000067ab9 */ /* 0x000fe20000000a00 */
[----:B--2-4-:R-:W-:Y:S01]  /*12080*/  IMAD.U32 R4, RZ, RZ, UR4 ;  /* 0x00000004ff047e24 */ /* 0x014fe2000f8e00ff */
[----:B------:R-:W-:Y:S01]  /*12090*/  MOV R5, UR5 ;  /* 0x0000000500057c02 */ /* 0x000fe20008000f00 */
[----:B------:R-:W-:Y:S01]  /*120a0*/  ULDC.64 UR4, c[0x4][0x78] ;  /* 0x01001e0000047ab9 */ /* 0x000fe20000000a00 */
[----:B------:R-:W2:Y:S01]  /*120b0*/  LDC.64 R14, c[0x4][R14] ;  /* 0x010000000e0e7b82 */ /* 0x000ea20000000a00 */
[----:B------:R-:W-:Y:S01]  /*120c0*/  MOV R6, UR4 ;  /* 0x0000000400067c02 */ /* 0x000fe20008000f00 */
[----:B------:R-:W-:Y:S01]  /*120d0*/  IMAD.U32 R7, RZ, RZ, UR5 ;  /* 0x00000005ff077e24 */ /* 0x000fe2000f8e00ff */
[----:B------:R-:W-:Y:S01]  /*120e0*/  MOV R10, UR6 ;  /* 0x00000006000a7c02 */ /* 0x000fe20008000f00 */
[----:B------:R-:W-:Y:S01]  /*120f0*/  IMAD.MOV.U32 R8, RZ, RZ, 0x70 ;  /* 0x00000070ff087424 */ /* 0x000fe200078e00ff */
[----:B------:R-:W-:-:S02]  /*12100*/  MOV R11, UR7 ;  /* 0x00000007000b7c02 */ /* 0x000fc40008000f00 */
[----:B------:R-:W-:Y:S02]  /*12110*/  MOV R12, 0x1 ;  /* 0x00000001000c7802 */ /* 0x000fe40000000f00 */
[----:B------:R-:W-:-:S07]  /*12120*/  MOV R13, RZ ;  /* 0x000000ff000d7202 */ /* 0x000fce0000000f00 */
[----:B------:R-:W-:-:S07]  /*12130*/  LEPC R20, `(.L_x_66) ;  /* 0x000000001014794e */ /* 0x000fce0000000000 */
[----:B-123-5:R-:W-:Y:S05]  /*12140*/  CALL.ABS.NOINC R14 ;  /* 0x000000000e007343 */ /* 0x02efea0003c00000 */
.L_x_66:
        /* <DEDUP_REMOVED lines=18> */
.L_x_67:
[----:B------:R-:W-:Y:S01]  /*12270*/  ULDC.64 UR4, c[0x0][0x730] ;  /* 0x0001cc0000047ab9 */ /* 0x000fe20000000a00 */
[----:B------:R-:W-:Y:S01]  /*12280*/  IMAD.SHL.U32 R0, R16, 0x20, RZ ;  /* 0x0000002010007824 */ /* 0x000fe200078e00ff */
[----:B------:R-:W-:Y:S01]  /*12290*/  ISETP.NE.U32.AND P0, PT, RZ, UR4, PT ;  /* 0x00000004ff007c0c */ /* 0x000fe2000bf05070 */
[----:B------:R-:W-:Y:S01]  /*122a0*/  VIADD R19, R19, 0x1f ;  /* 0x0000001f13137836 */ /* 0x000fe20000000000 */
[----:B--2-4-:R-:W-:Y:S02]  /*122b0*/  SHF.R.U32.HI R4, RZ, 0x1, R16 ;  /* 0x00000001ff047819 */ /* 0x014fe40000011610 */
[----:B------:R-:W-:Y:S02]  /*122c0*/  ISETP.NE.AND.EX P0, PT, RZ, UR5, PT, P0 ;  /* 0x00000005ff007c0c */ /* 0x000fe4000bf05300 */
[C---:B------:R-:W-:Y:S02]  /*122d0*/  LOP3.LUT R3, R0.reuse, 0xc0, RZ, 0xc0, !PT ;  /* 0x000000c000037812 */ /* 0x040fe400078ec0ff */
[----:B------:R-:W-:-:S02]  /*122e0*/  LOP3.LUT R6, R0, 0x20, RZ, 0xc0, !PT ;  /* 0x0000002000067812 */ /* 0x000fc400078ec0ff */
[----:B------:R-:W-:Y:S02]  /*122f0*/  LOP3.LUT R3, R3, 0x8, R4, 0xf8, !PT ;  /* 0x0000000803037812 */ /* 0x000fe400078ef804 */
[----:B------:R-:W-:Y:S02]  /*12300*/  SHF.L.U32 R4, R16, 0x2, RZ ;  /* 0x0000000210047819 */ /* 0x000fe400000006ff */
[----:B------:R-:W-:Y:S02]  /*12310*/  LEA R6, R23, R6, 0x9 ;  /* 0x0000000617067211 */ /* 0x000fe400078e48ff */
[----:B------:R-:W-:Y:S01]  /*12320*/  LOP3.LUT R3, R3, 0x18, R4, 0x78, !PT ;  /* 0x0000001803037812 */ /* 0x000fe200078e7804 */
[----:B---3-5:R-:W2:Y:S01]  /*12330*/  @P0 LDC R17, c[0x0][0x720] ;  /* 0x0001c800ff110b82 */ /* 0x028ea20000000800 */
[----:B------:R-:W-:Y:S02]  /*12340*/  LOP3.LUT R0, R0, 0x100, RZ, 0xc0, !PT ;  /* 0x0000010000007812 */ /* 0x000fe400078ec0ff */
[----:B------:R-:W-:-:S02]  /*12350*/  ISETP.GT.U32.AND P1, PT, R19, 0x3e, PT ;  /* 0x0000003e1300780c */ /* 0x000fc40003f24070 */
[----:B------:R-:W-:Y:S02]  /*12360*/  IADD3 R3, R3, R6, R0 ;  /* 0x0000000603037210 */ /* 0x000fe40007ffe000 */
[----:B------:R-:W-:Y:S02]  /*12370*/  LOP3.LUT P0, RZ, R16, 0x4, RZ, 0xc0, !PT ;  /* 0x0000000410ff7812 */ /* 0x000fe4000780c0ff */
[----:B------:R-:W-:Y:S01]  /*12380*/  LEA R3, R3, R2, 0x1 ;  /* 0x0000000203037211 */ /* 0x000fe200078e08ff */
[-C--:B--2---:R-:W-:Y:S01]  /*12390*/  FMUL R5, R186, R17.reuse ;  /* 0x00000011ba057220 */ /* 0x084fe20000400000 */
        /* <DEDUP_REMOVED lines=15> */
[----:B------:R-:W-:Y:S01]  /*12490*/  F2FP.BF16.F32.PACK_AB R5, R0, R5 ;  /* 0x000000050005723e */ /* 0x000fe200000010ff */
[-C--:B------:R-:W-:Y:S01]  /*124a0*/  FMUL R13, R56, R17.reuse ;  /* 0x00000011380d7220 */ /* 0x080fe20000400000 */
[----:B------:R-:W-:Y:S01]  /*124b0*/  MOV R0, 0x10 ;  /* 0x0000001000007802 */ /* 0x000fe20000000f00 */
        /* <DEDUP_REMOVED lines=86> */
[-C--:B-1----:R-:W-:Y:S01]  /*12a20*/  FMUL R57, R94, R17.reuse ;  /* 0x000000115e397220 */ /* 0x082fe20000400000 */
        /* <DEDUP_REMOVED lines=9> */
[----:B------:R-:W-:Y:S01]  /*12ac0*/  VIADD R17, R3, 0x1000 ;  /* 0x0000100003117836 */ /* 0x000fe20000000000 */
[----:B------:R-:W-:-:S02]  /*12ad0*/  F2FP.BF16.F32.PACK_AB R9, R10, R9 ;  /* 0x000000090a09723e */ /* 0x000fc400000010ff */
[----:B------:R-:W-:Y:S02]  /*12ae0*/  F2FP.BF16.F32.PACK_AB R4, R185, R4 ;  /* 0x00000004b904723e */ /* 0x000fe400000010ff */
[----:B------:R-:W-:Y:S02]  /*12af0*/  F2FP.BF16.F32.PACK_AB R6, R189, R6 ;  /* 0x00000006bd06723e */ /* 0x000fe400000010ff */
[----:B------:R-:W-:Y:S02]  /*12b00*/  F2FP.BF16.F32.PACK_AB R8, R193, R192 ;  /* 0x000000c0c108723e */ /* 0x000fe400000010ff */
[----:B------:R-:W-:Y:S02]  /*12b10*/  F2FP.BF16.F32.PACK_AB R10, R197, R196 ;  /* 0x000000c4c50a723e */ /* 0x000fe400000010ff */
[----:B------:R-:W-:Y:S02]  /*12b20*/  F2FP.BF16.F32.PACK_AB R11, R12, R11 ;  /* 0x0000000b0c0b723e */ /* 0x000fe400000010ff */
[----:B------:R-:W-:Y:S01]  /*12b30*/  SEL R0, R0, 0xfffffff0, !P0 ;  /* 0xfffffff000007807 */ /* 0x000fe20004000000 */
[----:B------:R-:W-:Y:S06]  /*12b40*/  @P1 BRA `(.L_x_68) ;  /* 0x0000000000041947 */ /* 0x000fec0003800000 */
[----:B------:R-:W-:-:S04]  /*12b50*/  DEPBAR.LE SB0, 0x1 ;  /* 0x000080400000791a */ /* 0x000fc80000000000 */
.L_x_68:
[----:B------:R-:W-:Y:S05]  /*12b60*/  WARPSYNC.ALL ;  /* 0x0000000000007948 */ /* 0x000fea0003800000 */
[----:B------:R-:W-:Y:S01]  /*12b70*/  BAR.SYNC.DEFER_BLOCKING 0x1, 0x80 ;  /* 0x0042000000007b1d */ /* 0x000fe20000010000 */
[C---:B------:R-:W-:Y:S02]  /*12b80*/  LEA R22, R0.reuse, R17, 0x1 ;  /* 0x0000001100167211 */ /* 0x040fe400078e08ff */
[----:B------:R-:W-:Y:S02]  /*12b90*/  LEA R0, R0, R3, 0x1 ;  /* 0x0000000300007211 */ /* 0x000fe400078e08ff */
[----:B------:R-:W-:Y:S01]  /*12ba0*/  F2FP.BF16.F32.PACK_AB R13, R13, R14 ;  /* 0x0000000e0d0d723e */ /* 0x000fe200000010ff */
[----:B------:R-:W-:Y:S01]  /*12bb0*/  BSSY B0, `(.L_x_69) ;  /* 0x000001d000007945 */ /* 0x000fe20003800000 */
[----:B------:R-:W-:-:S02]  /*12bc0*/  F2FP.BF16.F32.PACK_AB R15, R15, R16 ;  /* 0x000000100f0f723e */ /* 0x000fc400000010ff */
[----:B------:R-:W-:Y:S02]  /*12bd0*/  F2FP.BF16.F32.PACK_AB R17, R19, R20 ;  /* 0x000000141311723e */ /* 0x000fe400000010ff */
[----:B------:R-:W-:Y:S02]  /*12be0*/  F2FP.BF16.F32.PACK_AB R12, R169, R168 ;  /* 0x000000a8a90c723e */ /* 0x000fe400000010ff */
[----:B------:R-:W-:Y:S02]  /*12bf0*/  F2FP.BF16.F32.PACK_AB R14, R173, R172 ;  /* 0x000000acad0e723e */ /* 0x000fe400000010ff */
[----:B------:R-:W-:Y:S02]  /*12c00*/  F2FP.BF16.F32.PACK_AB R16, R177, R176 ;  /* 0x000000b0b110723e */ /* 0x000fe400000010ff */
[----:B------:R-:W-:Y:S02]  /*12c10*/  F2FP.BF16.F32.PACK_AB R18, R181, R180 ;  /* 0x000000b4b512723e */ /* 0x000fe400000010ff */
[----:B------:R-:W-:Y:S01]  /*12c20*/  F2FP.BF16.F32.PACK_AB R19, R21, R48 ;  /* 0x000000301513723e */ /* 0x000fe200000010ff */
[----:B------:R1:W-:Y:S04]  /*12c30*/  STSM.16.M88.4 [R3], R4 ;  /* 0x0000000403007844 */ /* 0x0003e80000000200 */
[----:B------:R1:W-:Y:S01]  /*12c40*/  STSM.16.M88.4 [R0], R8 ;  /* 0x0000000800007844 */ /* 0x0003e20000000200 */
[----:B------:R-:W-:Y:S01]  /*12c50*/  @!PT LDS RZ, [RZ] ;  /* 0x00000000fffff984 */ /* 0x000fe20000000800 */
[----:B------:R-:W-:Y:S01]  /*12c60*/  @!PT LDS RZ, [RZ] ;  /* 0x00000000fffff984 */ /* 0x000fe20000000800 */
[----:B------:R-:W-:Y:S01]  /*12c70*/  @!PT LDS RZ, [RZ] ;  /* 0x00000000fffff984 */ /* 0x000fe20000000800 */
[----:B------:R-:W-:Y:S01]  /*12c80*/  @!PT LDS RZ, [RZ] ;  /* 0x00000000fffff984 */ /* 0x000fe20000000800 */
[----:B------:R2:W-:Y:S06]  /*12c90*/  MEMBAR.ALL.CTA ;  /* 0x0000000000007992 */ /* 0x0005ec0000008000 */
[----:B--2---:R-:W2:Y:S02]  /*12ca0*/  FENCE.VIEW.ASYNC.S ;  /* 0x00000000000073c6 */ /* 0x004ea40000000000 */
[----:B--2---:R-:W-:Y:S06]  /*12cb0*/  BAR.SYNC.DEFER_BLOCKING 0x1, 0x80 ;  /* 0x0042000000007b1d */ /* 0x004fec0000010000 */
[----:B------:R-:W-:Y:S05]  /*12cc0*/  @P1 BRA `(.L_x_70) ;  /* 0x00000000002c1947 */ /* 0x000fea0003800000 */
[----:B------:R-:W-:Y:S01]  /*12cd0*/  ULDC.64 UR4, c[0x0][0x198] ;  /* 0x0000660000047ab9 */ /* 0x000fe20000000a00 */
[----:B------:R-:W-:Y:S01]  /*12ce0*/  R2UR UR8, R2 ;  /* 0x00000000020872ca */ /* 0x000fe200000e0000 */
[----:B------:R-:W-:Y:S01]  /*12cf0*/  UIADD3 UR4, UP0, UR4, 0x670, URZ ;  /* 0x0000067004047890 */ /* 0x000fe2000ff1e03f */
[----:B------:R-:W-:Y:S01]  /*12d00*/  UMOV UR9, URZ ;  /* 0x0000003f00097c82 */ /* 0x000fe20008000000 */
[----:B------:R-:W-:Y:S02]  /*12d10*/  UMOV UR10, UR43 ;  /* 0x0000002b000a7c82 */ /* 0x000fe40008000000 */
[----:B------:R-:W-:Y:S01]  /*12d20*/  UIADD3.X UR5, URZ, UR5, URZ, UP0, !UPT ;  /* 0x000000053f057290 */ /* 0x000fe200087fe43f */
[----:B------:R-:W-:Y:S01]  /*12d30*/  UMOV UR11, UR52 ;  /* 0x00000034000b7c82 */ /* 0x000fe20008000000 */
[----:B------:R-:W-:-:S07]  /*12d40*/  UMOV UR12, UR53 ;  /* 0x00000035000c7c82 */ /* 0x000fce0008000000 */
[----:B------:R2:W-:Y:S01]  /*12d50*/  UTMASTG.4D [UR8], [UR4] ;  /* 0x00000008040073b5 */ /* 0x0005e20008018000 */
[----:B------:R0:W-:Y:S01]  /*12d60*/  UTMACMDFLUSH ;  /* 0x00000000000079b7 */ /* 0x0001e20000000000 */
[----:B--2---:R-:W-:-:S04]  /*12d70*/  DEPBAR.LE SB0, 0x1 ;  /* 0x000080400000791a */ /* 0x004fc80000000000 */
.L_x_70:
[----:B------:R-:W-:Y:S05]  /*12d80*/  BSYNC B0 ;  /* 0x0000000000007941 */ /* 0x000fea0003800000 */
.L_x_69:
[----:B------:R-:W-:Y:S01]  /*12d90*/  BAR.SYNC.DEFER_BLOCKING 0x1, 0x80 ;  /* 0x0042000000007b1d */ /* 0x000fe20000010000 */
[----:B-1----:R-:W-:Y:S02]  /*12da0*/  F2FP.BF16.F32.PACK_AB R4, R153, R152 ;  /* 0x000000989904723e */ /* 0x002fe400000010ff */
[----:B------:R-:W-:Y:S02]  /*12db0*/  F2FP.BF16.F32.PACK_AB R5, R23, R50 ;  /* 0x000000321705723e */ /* 0x000fe400000010ff */
[----:B------:R-:W-:Y:S01]  /*12dc0*/  F2FP.BF16.F32.PACK_AB R6, R157, R156 ;  /* 0x0000009c9d06723e */ /* 0x000fe200000010ff */
[----:B------:R-:W-:Y:S01]  /*12dd0*/  BSSY B0, `(.L_x_71) ;  /* 0x000001c000007945 */ /* 0x000fe20003800000 */
[----:B------:R-:W-:Y:S02]  /*12de0*/  F2FP.BF16.F32.PACK_AB R7, R25, R52 ;  /* 0x000000341907723e */ /* 0x000fe400000010ff */
[----:B------:R-:W-:Y:S02]  /*12df0*/  F2FP.BF16.F32.PACK_AB R8, R161, R160 ;  /* 0x000000a0a108723e */ /* 0x000fe400000010ff */
[----:B------:R-:W-:-:S02]  /*12e00*/  F2FP.BF16.F32.PACK_AB R9, R27, R54 ;  /* 0x000000361b09723e */ /* 0x000fc400000010ff */
[----:B------:R-:W-:Y:S02]  /*12e10*/  F2FP.BF16.F32.PACK_AB R10, R165, R164 ;  /* 0x000000a4a50a723e */ /* 0x000fe400000010ff */
[----:B------:R-:W-:Y:S01]  /*12e20*/  F2FP.BF16.F32.PACK_AB R11, R29, R166 ;  /* 0x000000a61d0b723e */ /* 0x000fe200000010ff */
[----:B------:R1:W-:Y:S04]  /*12e30*/  STSM.16.M88.4 [R3+0x1000], R12 ;  /* 0x0010000c03007844 */ /* 0x0003e80000000200 */
[----:B------:R1:W-:Y:S01]  /*12e40*/  STSM.16.M88.4 [R0+0x1000], R16 ;  /* 0x0010001000007844 */ /* 0x0003e20000000200 */
        /* <DEDUP_REMOVED lines=8> */
[----:B------:R-:W-:Y:S01]  /*12ed0*/  R2UR UR8, R2 ;  /* 0x00000000020872ca */ /* 0x000fe200000e0000 */
[----:B------:R-:W-:Y:S01]  /*12ee0*/  ULDC.64 UR4, c[0x0][0x198] ;  /* 0x0000660000047ab9 */ /* 0x000fe20000000a00 */
[----:B------:R-:W-:Y:S01]  /*12ef0*/  UMOV UR9, 0x20 ;  /* 0x0000002000097882 */ /* 0x000fe20000000000 */
[----:B------:R-:W-:Y:S01]  /*12f00*/  UIADD3 UR4, UP0, UR4, 0x670, URZ ;  /* 0x0000067004047890 */ /* 0x000fe2000ff1e03f */
[----:B------:R-:W-:Y:S01]  /*12f10*/  UMOV UR10, UR43 ;  /* 0x0000002b000a7c82 */ /* 0x000fe20008000000 */
[----:B------:R-:W-:Y:S02]  /*12f20*/  UMOV UR11, UR52 ;  /* 0x00000034000b7c82 */ /* 0x000fe40008000000 */
[----:B------:R-:W-:Y:S01]  /*12f30*/  UIADD3.X UR5, URZ, UR5, URZ, UP0, !UPT ;  /* 0x000000053f057290 */ /* 0x000fe200087fe43f */
[----:B------:R-:W-:-:S05]  /*12f40*/  UMOV UR12, UR53 ;  /* 0x00000035000c7c82 */ /* 0x000fca0008000000 */
[----:B------:R-:W-:-:S09]  /*12f50*/  UIADD3 UR8, UR8, 0x1000, URZ ;  /* 0x0000100008087890 */ /* 0x000fd2000fffe03f */
[----:B------:R2:W-:Y:S01]  /*12f60*/  UTMASTG.4D [UR8], [UR4] ;  /* 0x00000008040073b5 */ /* 0x0005e20008018000 */
[----:B------:R0:W-:Y:S01]  /*12f70*/  UTMACMDFLUSH ;  /* 0x00000000000079b7 */ /* 0x0001e20000000000 */
[----:B--2---:R-:W-:-:S04]  /*12f80*/  DEPBAR.LE SB0, 0x1 ;  /* 0x000080400000791a */ /* 0x004fc80000000000 */
.L_x_72:
[----:B------:R-:W-:Y:S05]  /*12f90*/  BSYNC B0 ;  /* 0x0000000000007941 */ /* 0x000fea0003800000 */
.L_x_71:
[----:B------:R-:W-:Y:S01]  /*12fa0*/  BAR.SYNC.DEFER_BLOCKING 0x1, 0x80 ;  /* 0x0042000000007b1d */ /* 0x000fe20000010000 */
[----:B------:R-:W-:Y:S02]  /*12fb0*/  F2FP.BF16.F32.PACK_AB R144, R145, R144 ;  /* 0x000000909190723e */ /* 0x000fe400000010ff */
[----:B-1----:R-:W-:Y:S02]  /*12fc0*/  F2FP.BF16.F32.PACK_AB R12, R137, R136 ;  /* 0x00000088890c723e */ /* 0x002fe400000010ff */
[----:B------:R-:W-:Y:S01]  /*12fd0*/  F2FP.BF16.F32.PACK_AB R13, R46, R31 ;  /* 0x0000001f2e0d723e */ /* 0x000fe200000010ff */
[----:B------:R-:W-:Y:S01]  /*12fe0*/  BSSY B0, `(.L_x_73) ;  /* 0x000001b000007945 */ /* 0x000fe20003800000 */
[----:B------:R-:W-:Y:S02]  /*12ff0*/  F2FP.BF16.F32.PACK_AB R14, R141, R140 ;  /* 0x0000008c8d0e723e */ /* 0x000fe400000010ff */
[----:B------:R-:W-:Y:S02]  /*13000*/  F2FP.BF16.F32.PACK_AB R15, R44, R33 ;  /* 0x000000212c0f723e */ /* 0x000fe400000010ff */
[----:B------:R-:W-:-:S02]  /*13010*/  F2FP.BF16.F32.PACK_AB R145, R42, R35 ;  /* 0x000000232a91723e */ /* 0x000fc400000010ff */
        /* <DEDUP_REMOVED lines=15> */
[----:B------:R-:W-:Y:S01]  /*13110*/  UMOV UR9, 0x40 ;  /* 0x0000004000097882 */ /* 0x000fe20000000000 */
[----:B------:R-:W-:Y:S02]  /*13120*/  UMOV UR10, UR43 ;  /* 0x0000002b000a7c82 */ /* 0x000fe40008000000 */
[----:B------:R-:W-:Y:S01]  /*13130*/  UIADD3.X UR5, URZ, UR5, URZ, UP0, !UPT ;  /* 0x000000053f057290 */ /* 0x000fe200087fe43f */
[----:B------:R-:W-:Y:S01]  /*13140*/  UMOV UR11, UR52 ;  /* 0x00000034000b7c82 */ /* 0x000fe20008000000 */
[----:B------:R-:W-:-:S07]  /*13150*/  UMOV UR12, UR53 ;  /* 0x00000035000c7c82 */ /* 0x000fce0008000000 */
[----:B------:R2:W-:Y:S01]  /*13160*/  UTMASTG.4D [UR8], [UR4] ;  /* 0x00000008040073b5 */ /* 0x0005e20008018000 */
[----:B------:R0:W-:Y:S01]  /*13170*/  UTMACMDFLUSH ;  /* 0x00000000000079b7 */ /* 0x0001e20000000000 */
[----:B--2---:R-:W-:-:S04]  /*13180*/  DEPBAR.LE SB0, 0x1 ;  /* 0x000080400000791a */ /* 0x004fc80000000000 */
.L_x_74:
[----:B------:R-:W-:Y:S05]  /*13190*/  BSYNC B0 ;  /* 0x0000000000007941 */ /* 0x000fea0003800000 */
.L_x_73:
[----:B------:R-:W-:Y:S01]  /*131a0*/  BAR.SYNC.DEFER_BLOCKING 0x1, 0x80 ;  /* 0x0042000000007b1d */ /* 0x000fe20000010000 */
[----:B------:R-:W-:Y:S02]  /*131b0*/  F2FP.BF16.F32.PACK_AB R120, R121, R120 ;  /* 0x000000787978723e */ /* 0x000fe400000010ff */
        /* <DEDUP_REMOVED lines=9> */
[----:B------:R2:W-:Y:S01]  /*13250*/  STSM.16.M88.4 [R22], R144 ;  /* 0x0000009016007844 */ /* 0x0005e20000000200 */
[----:B------:R-:W-:Y:S01]  /*13260*/  @!PT LDS RZ, [RZ] ;  /* 0x00000000fffff984 */ /* 0x000fe20000000800 */
[----:B------:R-:W-:Y:S01]  /*13270*/  @!PT LDS RZ, [RZ] ;  /* 0x00000000fffff984 */ /* 0x000fe20000000800 */
[----:B------:R-:W-:Y:S01]  /*13280*/  @!PT LDS RZ, [RZ] ;  /* 0x00000000fffff984 */ /* 0x000fe20000000800 */
[----:B------:R-:W-:Y:S01]  /*13290*/  @!PT LDS RZ, [RZ] ;  /* 0x00000000fffff984 */ /* 0x000fe20000000800 */
[----:B------:R3:W-:Y:S06]  /*132a0*/  MEMBAR.ALL.CTA ;  /* 0x0000000000007992 */ /* 0x0007ec0000008000 */
[----:B---3--:R-:W3:Y:S02]  /*132b0*/  FENCE.VIEW.ASYNC.S ;  /* 0x00000000000073c6 */ /* 0x008ee40000000000 */
[----:B---3--:R-:W-:Y:S06]  /*132c0*/  BAR.SYNC.DEFER_BLOCKING 0x1, 0x80 ;  /* 0x0042000000007b1d */ /* 0x008fec0000010000 */
        /* <DEDUP_REMOVED lines=12> */
[----:B---3--:R-:W-:-:S04]  /*13390*/  DEPBAR.LE SB0, 0x1 ;  /* 0x000080400000791a */ /* 0x008fc80000000000 */
.L_x_76:
[----:B------:R-:W-:Y:S05]  /*133a0*/  BSYNC B0 ;  /* 0x0000000000007941 */ /* 0x000fea0003800000 */
.L_x_75:
        /* <DEDUP_REMOVED lines=17> */
[----:B----4-:R-:W4:Y:S02]  /*134c0*/  FENCE.VIEW.ASYNC.S ;  /* 0x00000000000073c6 */ /* 0x010f240000000000 */
[----:B----4-:R-:W-:Y:S06]  /*134d0*/  BAR.SYNC.DEFER_BLOCKING 0x1, 0x80 ;  /* 0x0042000000007b1d */ /* 0x010fec0000010000 */
        /* <DEDUP_REMOVED lines=11> */
[----:B----4-:R-:W-:-:S04]  /*13590*/  DEPBAR.LE SB0, 0x1 ;  /* 0x000080400000791a */ /* 0x010fc80000000000 */
.L_x_78:
[----:B------:R-:W-:Y:S05]  /*135a0*/  BSYNC B0 ;  /* 0x0000000000007941 */ /* 0x000fea0003800000 */
.L_x_77:
        /* <DEDUP_REMOVED lines=17> */
[----:B-----5:R-:W5:Y:S02]  /*136c0*/  FENCE.VIEW.ASYNC.S ;  /* 0x00000000000073c6 */ /* 0x020f640000000000 */
[----:B-----5:R-:W-:Y:S06]  /*136d0*/  BAR.SYNC.DEFER_BLOCKING 0x1, 0x80 ;  /* 0x0042000000007b1d */ /* 0x020fec0000010000 */
        /* <DEDUP_REMOVED lines=12> */
[----:B-1----:R-:W-:-:S04]  /*137a0*/  DEPBAR.LE SB0, 0x1 ;  /* 0x000080400000791a */ /* 0x002fc80000000000 */
.L_x_80:
[----:B------:R-:W-:Y:S05]  /*137b0*/  BSYNC B0 ;  /* 0x0000000000007941 */ /* 0x000fea0003800000 */
.L_x_79:
[----:B------:R-:W-:Y:S06]  /*137c0*/  BAR.SYNC.DEFER_BLOCKING 0x1, 0x80 ;  /* 0x0042000000007b1d */ /* 0x000fec0000010000 */
[----:B------:R-:W-:Y:S01]  /*137d0*/  BSSY B0, `(.L_x_81) ;  /* 0x0000015000007945 */ /* 0x000fe20003800000 */
[----:B------:R1:W-:Y:S04]  /*137e0*/  STSM.16.M88.4 [R3], R88 ;  /* 0x0000005803007844 */ /* 0x0003e80000000200 */
        /* <DEDUP_REMOVED lines=17> */
[----:B------:R1:W-:Y:S02]  /*13900*/  UTMASTG.4D [UR8], [UR4] ;  /* 0x00000008040073b5 */ /* 0x0003e40008018000 */
[----:B-1----:R0:W-:Y:S02]  /*13910*/  UTMACMDFLUSH ;  /* 0x00000000000079b7 */ /* 0x0021e40000000000 */
.L_x_82:
[----:B------:R-:W-:Y:S05]  /*13920*/  BSYNC B0 ;  /* 0x0000000000007941 */ /* 0x000fea0003800000 */
.L_x_81:
[----:B------:R-:W-:-:S04]  /*13930*/  DEPBAR.LE SB0, 0x0 ;  /* 0x000080000000791a */ /* 0x000fc80000000000 */
[----:B------:R-:W-:Y:S05]  /*13940*/  EXIT ;  /* 0x000000000000794d */ /* 0x000fea0003800000 */
        .weak           $__internal_0_$__cuda_sm20_rcp_rn_f32_slowpath
        .type           $__internal_0_$__cuda_sm20_rcp_rn_f32_slowpath,@function
        .size           $__internal_0_$__cuda_sm20_rcp_rn_f32_slowpath,(.L_x_88 - $__internal_0_$__cuda_sm20_rcp_rn_f32_slowpath)
$__internal_0_$__cuda_sm20_rcp_rn_f32_slowpath:
[----:B------:R-:W-:Y:S01]  /*13950*/  IMAD.SHL.U32 R0, R3, 0x2, RZ ;  /* 0x0000000203007824 */ /* 0x000fe200078e00ff */
[----:B------:R-:W-:Y:S04]  /*13960*/  BSSY B2, `(.L_x_83) ;  /* 0x0000030000027945 */ /* 0x000fe80003800000 */
[----:B------:R-:W-:-:S04]  /*13970*/  SHF.R.U32.HI R13, RZ, 0x18, R0 ;  /* 0x00000018ff0d7819 */ /* 0x000fc80000011600 */
[----:B------:R-:W-:-:S13]  /*13980*/  ISETP.NE.U32.AND P0, PT, R13, RZ, PT ;  /* 0x000000ff0d00720c */ /* 0x000fda0003f05070 */
[----:B------:R-:W-:Y:S05]  /*13990*/  @P0 BRA `(.L_x_84) ;  /* 0x0000000000280947 */ /* 0x000fea0003800000 */
[----:B------:R-:W-:-:S04]  /*139a0*/  SHF.L.U32 R0, R3, 0x1, RZ ;  /* 0x0000000103007819 */ /* 0x000fc800000006ff */
[----:B------:R-:W-:-:S13]  /*139b0*/  ISETP.NE.AND P0, PT, R0, RZ, PT ;  /* 0x000000ff0000720c */ /* 0x000fda0003f05270 */
[----:B------:R-:W-:Y:S01]  /*139c0*/  @P0 FFMA R5, R3, 1.84467440737095516160e+19, RZ ;  /* 0x5f80000003050823 */ /* 0x000fe200000000ff */
[----:B------:R-:W-:Y:S08]  /*139d0*/  @!P0 MUFU.RCP R4, R3 ;  /* 0x0000000300048308 */ /* 0x000ff00000001000 */
[----:B------:R-:W1:Y:S02]  /*139e0*/  @P0 MUFU.RCP R0, R5 ;  /* 0x0000000500000308 */ /* 0x000e640000001000 */
[----:B-1----:R-:W-:-:S04]  /*139f0*/  @P0 FFMA R10, R5, R0, -1 ;  /* 0xbf800000050a0423 */ /* 0x002fc80000000000 */
[----:B------:R-:W-:-:S04]  /*13a00*/  @P0 FADD.FTZ R11, -R10, -RZ ;  /* 0x800000ff0a0b0221 */ /* 0x000fc80000010100 */
[----:B------:R-:W-:-:S04]  /*13a10*/  @P0 FFMA R0, R0, R11, R0 ;  /* 0x0000000b00000223 */ /* 0x000fc80000000000 */
[----:B------:R-:W-:Y:S01]  /*13a20*/  @P0 FFMA R4, R0, 1.84467440737095516160e+19, RZ ;  /* 0x5f80000000040823 */ /* 0x000fe200000000ff */
[----:B------:R-:W-:Y:S06]  /*13a30*/  BRA `(.L_x_85) ;  /* 0x0000000000887947 */ /* 0x000fec0003800000 */
.L_x_84:
[----:B------:R-:W-:-:S04]  /*13a40*/  IADD3 R24, R13, -0xfd, RZ ;  /* 0xffffff030d187810 */ /* 0x000fc80007ffe0ff */
[----:B------:R-:W-:-:S13]  /*13a50*/  ISETP.GT.U32.AND P0, PT, R24, 0x1, PT ;  /* 0x000000011800780c */ /* 0x000fda0003f04070 */
[----:B------:R-:W-:Y:S05]  /*13a60*/  @P0 BRA `(.L_x_86) ;  /* 0x0000000000780947 */ /* 0x000fea0003800000 */
[----:B------:R-:W-:Y:S01]  /*13a70*/  LOP3.LUT R0, R3, 0x7fffff, RZ, 0xc0, !PT ;  /* 0x007fffff03007812 */ /* 0x000fe200078ec0ff */
[----:B------:R-:W-:-:S03]  /*13a80*/  IMAD.MOV.U32 R11, RZ, RZ, 0x3 ;  /* 0x00000003ff0b7424 */ /* 0x000fc600078e00ff */
[----:B------:R-:W-:Y:S02]  /*13a90*/  LOP3.LUT R0, R0, 0x3f800000, RZ, 0xfc, !PT ;  /* 0x3f80000000007812 */ /* 0x000fe400078efcff */
[----:B------:R-:W-:Y:S02]  /*13aa0*/  SHF.L.U32 R11, R11, R24, RZ ;  /* 0x000000180b0b7219 */ /* 0x000fe400000006ff */
[----:B------:R-:W1:Y:S02]  /*13ab0*/  MUFU.RCP R5, R0 ;  /* 0x0000000000057308 */ /* 0x000e640000001000 */
[----:B-1----:R-:W-:-:S04]  /*13ac0*/  FFMA R4, R0, R5, -1 ;  /* 0xbf80000000047423 */ /* 0x002fc80000000005 */
[----:B------:R-:W-:-:S04]  /*13ad0*/  FADD.FTZ R4, -R4, -RZ ;  /* 0x800000ff04047221 */ /* 0x000fc80000010100 */
[CCC-:B------:R-:W-:Y:S01]  /*13ae0*/  FFMA.RM R10, R5.reuse, R4.reuse, R5.reuse ;  /* 0x00000004050a7223 */ /* 0x1c0fe20000004005 */
[----:B------:R-:W-:-:S04]  /*13af0*/  FFMA.RP R5, R5, R4, R5 ;  /* 0x0000000405057223 */ /* 0x000fc80000008005 */
[C---:B------:R-:W-:Y:S02]  /*13b00*/  LOP3.LUT R4, R10.reuse, 0x7fffff, RZ, 0xc0, !PT ;  /* 0x007fffff0a047812 */ /* 0x040fe400078ec0ff */
[----:B------:R-:W-:Y:S02]  /*13b10*/  FSETP.NEU.FTZ.AND P0, PT, R10, R5, PT ;  /* 0x000000050a00720b */ /* 0x000fe40003f1d000 */
[----:B------:R-:W-:Y:S02]  /*13b20*/  LOP3.LUT R4, R4, 0x800000, RZ, 0xfc, !PT ;  /* 0x0080000004047812 */ /* 0x000fe400078efcff */
[----:B------:R-:W-:Y:S02]  /*13b30*/  SEL R5, RZ, 0xffffffff, !P0 ;  /* 0xffffffffff057807 */ /* 0x000fe40004000000 */
[----:B------:R-:W-:Y:S02]  /*13b40*/  LOP3.LUT R11, R11, R4, RZ, 0xc0, !PT ;  /* 0x000000040b0b7212 */ /* 0x000fe400078ec0ff */
[----:B------:R-:W-:-:S02]  /*13b50*/  IADD3 R5, -R5, RZ, RZ ;  /* 0x000000ff05057210 */ /* 0x000fc40007ffe1ff */
[-C--:B------:R-:W-:Y:S02]  /*13b60*/  SHF.R.U32.HI R11, RZ, R24.reuse, R11 ;  /* 0x00000018ff0b7219 */ /* 0x080fe4000001160b */
[--C-:B------:R-:W-:Y:S01]  /*13b70*/  LOP3.LUT P1, RZ, R5, R24, R4.reuse, 0xf8, !PT ;  /* 0x0000001805ff7212 */ /* 0x100fe2000782f804 */
[----:B------:R-:W-:Y:S01]  /*13b80*/  VIADD R5, R13, 0xffffff04 ;  /* 0xffffff040d057836 */ /* 0x000fe20000000000 */
[C---:B------:R-:W-:Y:S02]  /*13b90*/  LOP3.LUT P0, RZ, R11.reuse, 0x1, RZ, 0xc0, !PT ;  /* 0x000000010bff7812 */ /* 0x040fe4000780c0ff */
[----:B------:R-:W-:Y:S02]  /*13ba0*/  LOP3.LUT P2, RZ, R11, 0x2, RZ, 0xc0, !PT ;  /* 0x000000020bff7812 */ /* 0x000fe4000784c0ff */
[----:B------:R-:W-:Y:S02]  /*13bb0*/  SHF.R.U32.HI R4, RZ, R5, R4 ;  /* 0x00000005ff047219 */ /* 0x000fe40000011604 */
[----:B------:R-:W-:-:S02]  /*13bc0*/  PLOP3.LUT P0, PT, P0, P1, P2, 0xe0, 0x0 ;  /* 0x000000000000781c */ /* 0x000fc40000703c20 */
[----:B------:R-:W-:Y:S02]  /*13bd0*/  LOP3.LUT P1, RZ, R3, 0x7fffff, RZ, 0xc0, !PT ;  /* 0x007fffff03ff7812 */ /* 0x000fe4000782c0ff */
[----:B------:R-:W-:-:S04]  /*13be0*/  SEL R0, RZ, 0x1, !P0 ;  /* 0x00000001ff007807 */ /* 0x000fc80004000000 */
[----:B------:R-:W-:-:S04]  /*13bf0*/  IADD3 R0, -R0, RZ, RZ ;  /* 0x000000ff00007210 */ /* 0x000fc80007ffe1ff */
[----:B------:R-:W-:-:S13]  /*13c00*/  ISETP.GE.AND P0, PT, R0, RZ, PT ;  /* 0x000000ff0000720c */ /* 0x000fda0003f06270 */
[----:B------:R-:W-:-:S04]  /*13c10*/  @!P0 IADD3 R4, R4, 0x1, RZ ;  /* 0x0000000104048810 */ /* 0x000fc80007ffe0ff */
[----:B------:R-:W-:-:S04]  /*13c20*/  @!P1 SHF.L.U32 R4, R4, 0x1, RZ ;  /* 0x0000000104049819 */ /* 0x000fc800000006ff */
[----:B------:R-:W-:Y:S01]  /*13c30*/  LOP3.LUT R4, R4, 0x80000000, R3, 0xf8, !PT ;  /* 0x8000000004047812 */ /* 0x000fe200078ef803 */
[----:B------:R-:W-:Y:S06]  /*13c40*/  BRA `(.L_x_85) ;  /* 0x0000000000047947 */ /* 0x000fec0003800000 */
.L_x_86:
[----:B------:R1:W2:Y:S02]  /*13c50*/  MUFU.RCP R4, R3 ;  /* 0x0000000300047308 */ /* 0x0002a40000001000 */
.L_x_85:
[----:B------:R-:W-:Y:S05]  /*13c60*/  BSYNC B2 ;  /* 0x0000000000027941 */ /* 0x000fea0003800000 */
.L_x_83:
[----:B--2---:R-:W-:Y:S01]  /*13c70*/  IMAD.MOV.U32 R0, RZ, RZ, R4 ;  /* 0x000000ffff007224 */ /* 0x004fe200078e0004 */
[----:B------:R-:W-:Y:S02]  /*13c80*/  MOV R4, R12 ;  /* 0x0000000c00047202 */ /* 0x000fe40000000f00 */
[----:B------:R-:W-:-:S04]  /*13c90*/  MOV R5, 0x0 ;  /* 0x0000000000057802 */ /* 0x000fc80000000f00 */
[----:B-1----:R-:W-:Y:S05]  /*13ca0*/  RET.REL.NODEC R4 `(_ZN7cutlass13device_kernelINS_4fmha6kernel13FmhaKernelTmaINS1_10collective15FmhaMainloopTmaINS_10bfloat16_tEfN4cute5tupleIJNS7_1CILi64EEENS9_ILi128EEENS9_ILi224EEEEEENS4_12CausalFusionEJEEENS4_15FmhaFwdEpilogueIS6_fNS8_IJSA_SC_SB_EEEEEJEEEEEvNT_6ParamsE) ;  /* 0xfffffec004d47950 */ /* 0x002fea0003c3ffff */
.L_x_87:
[----:B------:R-:W-:-:S00]  /*13cb0*/  BRA `(.L_x_87) ;  /* 0xfffffffc00fc7947 */ /* 0x000fc0000383ffff */
[----:B------:R-:W-:-:S00]  /*13cc0*/  NOP ;  /* 0x0000000000007918 */ /* 0x000fc00000000000 */
        /* <DEDUP_REMOVED lines=11> */
.L_x_88:


//--------------------- .nv.global.init           --------------------------
	.section	.nv.global.init,"aw",@progbits
.nv.global.init:
	.type		$str$23,@object
	.size		$str$23,($str$24 - $str$23)
$str$23:
        /*0000*/ 	.byte	0x28, 0x61, 0x64, 0x64, 0x72, 0x65, 0x73, 0x73, 0x20, 0x26, 0x20, 0x6d, 0x61, 0x73, 0x6b, 0x29
        /*0010*/ 	.byte	0x20, 0x3d, 0x3d, 0x20, 0x30, 0x00
	.type		$str$24,@object
	.size		$str$24,(__unnamed_1 - $str$24)
$str$24:
        /*0016*/ 	.byte	0x2f, 0x74, 0x6d, 0x70, 0x2f, 0x63, 0x75, 0x74, 0x6c, 0x61, 0x73, 0x73, 0x5f, 0x73, 0x77, 0x65
        /*0026*/ 	.byte	0x65, 0x70, 0x5f, 0x73, 0x72, 0x63, 0x2f, 0x69, 0x6e, 0x63, 0x6c, 0x75, 0x64, 0x65, 0x2f, 0x63
        /*0036*/ 	.byte	0x75, 0x74, 0x65, 0x2f, 0x70, 0x6f, 0x69, 0x6e, 0x74, 0x65, 0x72, 0x5f, 0x66, 0x6c, 0x61, 0x67
        /*0046*/ 	.byte	0x67, 0x65, 0x64, 0x2e, 0x68, 0x70, 0x70, 0x00
	.type		__unnamed_1,@object
	.size		__unnamed_1,(__unnamed_2 - __unnamed_1)
__unnamed_1:
        /*004e*/ 	.byte	0x61, 0x75, 0x74, 0x6f, 0x20, 0x63, 0x75, 0x74, 0x65, 0x3a, 0x3a, 0x61, 0x73, 0x5f, 0x70, 0x6f
        /* <DEDUP_REMOVED lines=27> */
        /*020e*/ 	.byte	0x32, 0x30, 0x34, 0x38, 0x3e, 0x3e, 0x3e, 0x3e, 0x3e, 0x5d, 0x00
	.type		__unnamed_2,@object
	.size		__unnamed_2,(.L_1 - __unnamed_2)
__unnamed_2:
        /* <DEDUP_REMOVED lines=29> */
.L_1:


//--------------------- .nv.shared._ZN7cutlass13device_kernelINS_4fmha6kernel13FmhaKernelTmaINS1_10collective15FmhaMainloopTmaINS_10bfloat16_tEfN4cute5tupleIJNS7_1CILi64EEENS9_ILi128EEENS9_ILi224EEEEEENS4_12CausalFusionEJEEENS4_15FmhaFwdEpilogueIS6_fNS8_IJSA_SC_SB_EEEEEJEEEEEvNT_6ParamsE --------------------------
	.section	.nv.shared._ZN7cutlass13device_kernelINS_4fmha6kernel13FmhaKernelTmaINS1_10collective15FmhaMainloopTmaINS_10bfloat16_tEfN4cute5tupleIJNS7_1CILi64EEENS9_ILi128EEENS9_ILi224EEEEEENS4_12CausalFusionEJEEENS4_15FmhaFwdEpilogueIS6_fNS8_IJSA_SC_SB_EEEEEJEEEEEvNT_6ParamsE,"aw",@nobits
	.sectionflags	@""
	.align	16
	.zero		1024


//--------------------- .nv.shared.reserved.0     --------------------------
	.section	.nv.shared.reserved.0,"aw",@nobits
	.weak		__nv_reservedSMEM_offset_0_alias
	.size		__nv_reservedSMEM_offset_0_alias, 0, 0
	.other		__nv_reservedSMEM_offset_0_alias,@"STO_CUDA_RESERVED_SHARED STV_DEFAULT"
__nv_reservedSMEM_offset_0_alias:
	.zero		0


//--------------------- .nv.global                --------------------------
	.section	.nv.global,"aw",@nobits
.nv.global:
	.type		_ZN39_INTERNAL_f345976c_4_k_cu_87cfff2e_29444cute1_E,@object
	.size		_ZN39_INTERNAL_f345976c_4_k_cu_87cfff2e_29444cute1_E,(_ZN39_INTERNAL_f345976c_4_k_cu_87cfff2e_29444cuda3std3__45__cpo6cbeginE - _ZN39_INTERNAL_f345976c_4_k_cu_87cfff2e_29444cute1_E)
_ZN39_INTERNAL_f345976c_4_k_cu_87cfff2e_29444cute1_E:
	.zero		1
	.type		_ZN39_INTERNAL_f345976c_4_k_cu_87cfff2e_29444cuda3std3__45__cpo6cbeginE,@object
	.size		_ZN39_INTERNAL_f345976c_4_k_cu_87cfff2e_29444cuda3std3__45__cpo6cbeginE,(_ZN39_INTERNAL_f345976c_4_k_cu_87cfff2e_29444cuda3std3__48in_placeE - _ZN39_INTERNAL_f345976c_4_k_cu_87cfff2e_29444cuda3std3__45__cpo6cbeginE)
_ZN39_INTERNAL_f345976c_4_k_cu_87cfff2e_29444cuda3std3__45__cpo6cbeginE:
	.zero		1
	.type		_ZN39_INTERNAL_f345976c_4_k_cu_87cfff2e_29444cuda3std3__48in_placeE,@object
	.size		_ZN39_INTERNAL_f345976c_4_k_cu_87cfff2e_29444cuda3std3__48in_placeE,(_ZN39_INTERNAL_f345976c_4_k_cu_87cfff2e_29444cuda3std6ranges3__45__cpo9iter_moveE - _ZN39_INTERNAL_f345976c_4_k_cu_87cfff2e_29444cuda3std3__48in_placeE)
_ZN39_INTERNAL_f345976c_4_k_cu_87cfff2e_29444cuda3std3__48in_placeE:
	.zero		1
	.type		_ZN39_INTERNAL_f345976c_4_k_cu_87cfff2e_29444cuda3std6ranges3__45__cpo9iter_moveE,@object
	.size		_ZN39_INTERNAL_f345976c_4_k_cu_87cfff2e_29444cuda3std6ranges3__45__cpo9iter_moveE,(_ZN39_INTERNAL_f345976c_4_k_cu_87cfff2e_29444cuda3std3__45__cpo5beginE - _ZN39_INTERNAL_f345976c_4_k_cu_87cfff2e_29444cuda3std6ranges3__45__cpo9iter_moveE)
_ZN39_INTERNAL_f345976c_4_k_cu_87cfff2e_29444cuda3std6ranges3__45__cpo9iter_moveE:
	.zero		1
	.type		_ZN39_INTERNAL_f345976c_4_k_cu_87cfff2e_29444cuda3std3__45__cpo5beginE,@object
	.size		_ZN39_INTERNAL_f345976c_4_k_cu_87cfff2e_29444cuda3std3__45__cpo5beginE,(_ZN39_INTERNAL_f345976c_4_k_cu_87cfff2e_29444cuda3std3__441_GLOBAL__N__f345976c_4_k_cu_87cfff2e_29446ignoreE - _ZN39_INTERNAL_f345976c_4_k_cu_87cfff2e_29444cuda3std3__45__cpo5beginE)
_ZN39_INTERNAL_f345976c_4_k_cu_87cfff2e_29444cuda3std3__45__cpo5beginE:
	.zero		1
	.type		_ZN39_INTERNAL_f345976c_4_k_cu_87cfff2e_29444cuda3std3__441_GLOBAL__N__f345976c_4_k_cu_87cfff2e_29446ignoreE,@object
	.size		_ZN39_INTERNAL_f345976c_4_k_cu_87cfff2e_29444cuda3std3__441_GLOBAL__N__f345976c_4_k_cu_87cfff2e_29446ignoreE,(_ZN39_INTERNAL_f345976c_4_k_cu_87cfff2e_29444cute7productE - _ZN39_INTERNAL_f345976c_4_k_cu_87cfff2e_29444cuda3std3__441_GLOBAL__N__f345976c_4_k_cu_87cfff2e_29446ignoreE)
_ZN39_INTERNAL_f345976c_4_k_cu_87cfff2e_29444cuda3std3__441_GLOBAL__N__f345976c_4_k_cu_87cfff2e_29446ignoreE:
	.zero		1
	.type		_ZN39_INTERNAL_f345976c_4_k_cu_87cfff2e_29444cute7productE,@object
	.size		_ZN39_INTERNAL_f345976c_4_k_cu_87cfff2e_29444cute7productE,(_ZN39_INTERNAL_f345976c_4_k_cu_87cfff2e_29444cuda3std3__45__cpo3endE - _ZN39_INTERNAL_f345976c_4_k_cu_87cfff2e_29444cute7productE)
_ZN39_INTERNAL_f345976c_4_k_cu_87cfff2e_29444cute7productE:
	.zero		1
	.type		_ZN39_INTERNAL_f345976c_4_k_cu_87cfff2e_29444cuda3std3__45__cpo3endE,@object
	.size		_ZN39_INTERNAL_f345976c_4_k_cu_87cfff2e_29444cuda3std3__45__cpo3endE,(_ZN39_INTERNAL_f345976c_4_k_cu_87cfff2e_29444cuda3std3__419piecewise_constructE - _ZN39_INTERNAL_f345976c_4_k_cu_87cfff2e_29444cuda3std3__45__cpo3endE)
_ZN39_INTERNAL_f345976c_4_k_cu_87cfff2e_29444cuda3std3__45__cpo3endE:
	.zero		1
	.type		_ZN39_INTERNAL_f345976c_4_k_cu_87cfff2e_29444cuda3std3__419piecewise_constructE,@object
	.size		_ZN39_INTERNAL_f345976c_4_k_cu_87cfff2e_29444cuda3std3__419piecewise_constructE,(_ZN39_INTERNAL_f345976c_4_k_cu_87cfff2e_29444cuda3std3__45__cpo4cendE - _ZN39_INTERNAL_f345976c_4_k_cu_87cfff2e_29444cuda3std3__419piecewise_constructE)
_ZN39_INTERNAL_f345976c_4_k_cu_87cfff2e_29444cuda3std3__419piecewise_constructE:
	.zero		1
	.type		_ZN39_INTERNAL_f345976c_4_k_cu_87cfff2e_29444cuda3std3__45__cpo4cendE,@object
	.size		_ZN39_INTERNAL_f345976c_4_k_cu_87cfff2e_29444cuda3std3__45__cpo4cendE,(_ZN39_INTERNAL_f345976c_4_k_cu_87cfff2e_29444cuda3std6ranges3__45__cpo4swapE - _ZN39_INTERNAL_f345976c_4_k_cu_87cfff2e_29444cuda3std3__45__cpo4cendE)
_ZN39_INTERNAL_f345976c_4_k_cu_87cfff2e_29444cuda3std3__45__cpo4cendE:
	.zero		1
	.type		_ZN39_INTERNAL_f345976c_4_k_cu_87cfff2e_29444cuda3std6ranges3__45__cpo4swapE,@object
	.size		_ZN39_INTERNAL_f345976c_4_k_cu_87cfff2e_29444cuda3std6ranges3__45__cpo4swapE,(.L_9 - _ZN39_INTERNAL_f345976c_4_k_cu_87cfff2e_29444cuda3std6ranges3__45__cpo4swapE)
_ZN39_INTERNAL_f345976c_4_k_cu_87cfff2e_29444cuda3std6ranges3__45__cpo4swapE:
	.zero		1
.L_9:


//--------------------- .nv.constant0._ZN7cutlass13device_kernelINS_4fmha6kernel13FmhaKernelTmaINS1_10collective15FmhaMainloopTmaINS_10bfloat16_tEfN4cute5tupleIJNS7_1CILi64EEENS9_ILi128EEENS9_ILi224EEEEEENS4_12CausalFusionEJEEENS4_15FmhaFwdEpilogueIS6_fNS8_IJSA_SC_SB_EEEEEJEEEEEvNT_6ParamsE --------------------------
	.section	.nv.constant0._ZN7cutlass13device_kernelINS_4fmha6kernel13FmhaKernelTmaINS1_10collective15FmhaMainloopTmaINS_10bfloat16_tEfN4cute5tupleIJNS7_1CILi64EEENS9_ILi128EEENS9_ILi224EEEEEENS4_12CausalFusionEJEEENS4_15FmhaFwdEpilogueIS6_fNS8_IJSA_SC_SB_EEEEEJEEEEEvNT_6ParamsE,"a",@progbits
	.sectionflags	@""
	.align	4
.nv.constant0._ZN7cutlass13device_kernelINS_4fmha6kernel13FmhaKernelTmaINS1_10collective15FmhaMainloopTmaINS_10bfloat16_tEfN4cute5tupleIJNS7_1CILi64EEENS9_ILi128EEENS9_ILi224EEEEEENS4_12CausalFusionEJEEENS4_15FmhaFwdEpilogueIS6_fNS8_IJSA_SC_SB_EEEEEJEEEEEvNT_6ParamsE:
	.zero		2688


//--------------------- SYMBOLS --------------------------

	.type		.nv.reservedSmem.offset0,@object
	.size		.nv.reservedSmem.offset0,0x4
	.type		__assertfail,@function
